	.target	sm_90a

	.elftype	@"ET_EXEC"


//--------------------- .note.nv.tkinfo           --------------------------
	.section	.note.nv.tkinfo,"",@"SHT_NOTE"
	.sectionflags	@"SHF_NOTE_NV_TKINFO"
	.tkinfo
        /*0018*/ 	.word	0x00000002
        /*0030*/ 	.string	""
        /*0030*/ 	.string	"ptxas"
        /*0030*/ 	.string	"Cuda compilation tools, release 13.0, V13.0.88"
        /*0030*/ 	.string	"Build cuda_13.0.r13.0/compiler.36424714_0"
        /*0030*/ 	.string	"-arch sm_90a -m 64 "



//--------------------- .note.nv.cuinfo           --------------------------
	.section	.note.nv.cuinfo,"",@"SHT_NOTE"
	.sectionflags	@"SHF_NOTE_NV_CUINFO"
        /*0018*/ 	.short	0x0002
        /*001a*/ 	.short	0x005a
        /*001c*/ 	.short	0x0082
	.zero		2


//--------------------- .nv.info                  --------------------------
	.section	.nv.info,"",@"SHT_CUDA_INFO"
	.align	4


	//----- nvinfo : EIATTR_REGCOUNT
	.align		4
        /*0000*/ 	.byte	0x04, 0x2f
        /*0002*/ 	.short	(.L_12 - .L_11)
	.align		4
.L_11:
        /*0004*/ 	.word	index@(_ZN7cutlass13device_kernelIN5flash19enable_sm80_to_sm89INS1_16FlashAttnFwdSm80INS1_25CollectiveMainloopFwdSm80ILi8ELi2ELb0EN4cute5tupleIJNS5_1CILi128EEENS7_ILi64EEENS7_ILi192EEEEEELi192ENS_10bfloat16_tEfNS_4arch4Sm80ELb1ELb0ELb1ELb1ELb1ELb1ELb1ELb0EEENS1_21CollectiveEpilogueFwdINS6_IJS8_SA_S9_EEENS6_IJNS7_ILi1EEESI_SI_EEESC_SE_Li256ELb1ELb1ELb0ELb0EEENS1_19SingleTileSchedulerILb1ELb0ELb1ELi128EEEEEEEEEvNT_6ParamsE)
        /*0008*/ 	.word	0x00000004


	//----- nvinfo : EIATTR_FRAME_SIZE
	.align		4
.L_12:
        /*000c*/ 	.byte	0x04, 0x11
        /*000e*/ 	.short	(.L_14 - .L_13)
	.align		4
.L_13:
        /*0010*/ 	.word	index@(_ZN7cutlass13device_kernelIN5flash19enable_sm80_to_sm89INS1_16FlashAttnFwdSm80INS1_25CollectiveMainloopFwdSm80ILi8ELi2ELb0EN4cute5tupleIJNS5_1CILi128EEENS7_ILi64EEENS7_ILi192EEEEEELi192ENS_10bfloat16_tEfNS_4arch4Sm80ELb1ELb0ELb1ELb1ELb1ELb1ELb1ELb0EEENS1_21CollectiveEpilogueFwdINS6_IJS8_SA_S9_EEENS6_IJNS7_ILi1EEESI_SI_EEESC_SE_Li256ELb1ELb1ELb0ELb0EEENS1_19SingleTileSchedulerILb1ELb0ELb1ELi128EEEEEEEEEvNT_6ParamsE)
        /*0014*/ 	.word	0x00000000


	//----- nvinfo : EIATTR_REGCOUNT
	.align		4
.L_14:
        /*0018*/ 	.byte	0x04, 0x2f
        /*001a*/ 	.short	(.L_16 - .L_15)
	.align		4
.L_15:
        /*001c*/ 	.word	index@(_ZN7cutlass13device_kernelIN5flash19enable_sm80_to_sm89INS1_16FlashAttnFwdSm80INS1_25CollectiveMainloopFwdSm80ILi8ELi2ELb0EN4cute5tupleIJNS5_1CILi128EEENS7_ILi64EEENS7_ILi192EEEEEELi192ENS_10bfloat16_tEfNS_4arch4Sm80ELb1ELb0ELb1ELb1ELb1ELb0ELb1ELb0EEENS1_21CollectiveEpilogueFwdINS6_IJS8_SA_S9_EEENS6_IJNS7_ILi1EEESI_SI_EEESC_SE_Li256ELb1ELb1ELb0ELb0EEENS1_19SingleTileSchedulerILb1ELb0ELb1ELi128EEEEEEEEEvNT_6ParamsE)
        /*0020*/ 	.word	0x00000004


	//----- nvinfo : EIATTR_FRAME_SIZE
	.align		4
.L_16:
        /*0024*/ 	.byte	0x04, 0x11
        /*0026*/ 	.short	(.L_18 - .L_17)
	.align		4
.L_17:
        /*0028*/ 	.word	index@(_ZN7cutlass13device_kernelIN5flash19enable_sm80_to_sm89INS1_16FlashAttnFwdSm80INS1_25CollectiveMainloopFwdSm80ILi8ELi2ELb0EN4cute5tupleIJNS5_1CILi128EEENS7_ILi64EEENS7_ILi192EEEEEELi192ENS_10bfloat16_tEfNS_4arch4Sm80ELb1ELb0ELb1ELb1ELb1ELb0ELb1ELb0EEENS1_21CollectiveEpilogueFwdINS6_IJS8_SA_S9_EEENS6_IJNS7_ILi1EEESI_SI_EEESC_SE_Li256ELb1ELb1ELb0ELb0EEENS1_19SingleTileSchedulerILb1ELb0ELb1ELi128EEEEEEEEEvNT_6ParamsE)
        /*002c*/ 	.word	0x00000000


	//----- nvinfo : EIATTR_REGCOUNT
	.align		4
.L_18:
        /*0030*/ 	.byte	0x04, 0x2f
        /*0032*/ 	.short	(.L_20 - .L_19)
	.align		4
.L_19:
        /*0034*/ 	.word	index@(_ZN7cutlass13device_kernelIN5flash19enable_sm80_to_sm89INS1_16FlashAttnFwdSm80INS1_25CollectiveMainloopFwdSm80ILi8ELi2ELb0EN4cute5tupleIJNS5_1CILi128EEENS7_ILi64EEENS7_ILi192EEEEEELi192ENS_10bfloat16_tEfNS_4arch4Sm80ELb1ELb0ELb1ELb0ELb1ELb0ELb1ELb0EEENS1_21CollectiveEpilogueFwdINS6_IJS8_SA_S9_EEENS6_IJNS7_ILi1EEESI_SI_EEESC_SE_Li256ELb0ELb1ELb0ELb0EEENS1_30DynamicPersistentTileSchedulerILi256ELi256ELb0ELb1ELb0EEEEEEEEEvNT_6ParamsE)
        /*0038*/ 	.word	0x00000004


	//----- nvinfo : EIATTR_FRAME_SIZE
	.align		4
.L_20:
        /*003c*/ 	.byte	0x04, 0x11
        /*003e*/ 	.short	(.L_22 - .L_21)
	.align		4
.L_21:
        /*0040*/ 	.word	index@(_ZN7cutlass13device_kernelIN5flash19enable_sm80_to_sm89INS1_16FlashAttnFwdSm80INS1_25CollectiveMainloopFwdSm80ILi8ELi2ELb0EN4cute5tupleIJNS5_1CILi128EEENS7_ILi64EEENS7_ILi192EEEEEELi192ENS_10bfloat16_tEfNS_4arch4Sm80ELb1ELb0ELb1ELb0ELb1ELb0ELb1ELb0EEENS1_21CollectiveEpilogueFwdINS6_IJS8_SA_S9_EEENS6_IJNS7_ILi1EEESI_SI_EEESC_SE_Li256ELb0ELb1ELb0ELb0EEENS1_30DynamicPersistentTileSchedulerILi256ELi256ELb0ELb1ELb0EEEEEEEEEvNT_6ParamsE)
        /*0044*/ 	.word	0x00000000


	//----- nvinfo : EIATTR_REGCOUNT
	.align		4
.L_22:
        /*0048*/ 	.byte	0x04, 0x2f
        /*004a*/ 	.short	(.L_24 - .L_23)
	.align		4
.L_23:
        /*004c*/ 	.word	index@(_ZN7cutlass13device_kernelIN5flash19enable_sm80_to_sm89INS1_16FlashAttnFwdSm80INS1_25CollectiveMainloopFwdSm80ILi8ELi2ELb0EN4cute5tupleIJNS5_1CILi128EEENS7_ILi64EEENS7_ILi192EEEEEELi192ENS_10bfloat16_tEfNS_4arch4Sm80ELb0ELb1ELb1ELb1ELb1ELb1ELb1ELb0EEENS1_21CollectiveEpilogueFwdINS6_IJS8_SA_S9_EEENS6_IJNS7_ILi1EEESI_SI_EEESC_SE_Li256ELb1ELb1ELb0ELb0EEENS1_19SingleTileSchedulerILb1ELb0ELb1ELi128EEEEEEEEEvNT_6ParamsE)
        /*0050*/ 	.word	0x00000004


	//----- nvinfo : EIATTR_FRAME_SIZE
	.align		4
.L_24:
        /*0054*/ 	.byte	0x04, 0x11
        /*0056*/ 	.short	(.L_26 - .L_25)
	.align		4
.L_25:
        /*0058*/ 	.word	index@(_ZN7cutlass13device_kernelIN5flash19enable_sm80_to_sm89INS1_16FlashAttnFwdSm80INS1_25CollectiveMainloopFwdSm80ILi8ELi2ELb0EN4cute5tupleIJNS5_1CILi128EEENS7_ILi64EEENS7_ILi192EEEEEELi192ENS_10bfloat16_tEfNS_4arch4Sm80ELb0ELb1ELb1ELb1ELb1ELb1ELb1ELb0EEENS1_21CollectiveEpilogueFwdINS6_IJS8_SA_S9_EEENS6_IJNS7_ILi1EEESI_SI_EEESC_SE_Li256ELb1ELb1ELb0ELb0EEENS1_19SingleTileSchedulerILb1ELb0ELb1ELi128EEEEEEEEEvNT_6ParamsE)
        /*005c*/ 	.word	0x00000000


	//----- nvinfo : EIATTR_REGCOUNT
	.align		4
.L_26:
        /*0060*/ 	.byte	0x04, 0x2f
        /*0062*/ 	.short	(.L_28 - .L_27)
	.align		4
.L_27:
        /*0064*/ 	.word	index@(_ZN7cutlass13device_kernelIN5flash19enable_sm80_to_sm89INS1_16FlashAttnFwdSm80INS1_25CollectiveMainloopFwdSm80ILi8ELi2ELb0EN4cute5tupleIJNS5_1CILi128EEENS7_ILi64EEENS7_ILi192EEEEEELi192ENS_10bfloat16_tEfNS_4arch4Sm80ELb0ELb1ELb1ELb1ELb1ELb0ELb1ELb0EEENS1_21CollectiveEpilogueFwdINS6_IJS8_SA_S9_EEENS6_IJNS7_ILi1EEESI_SI_EEESC_SE_Li256ELb1ELb1ELb0ELb0EEENS1_19SingleTileSchedulerILb1ELb0ELb1ELi128EEEEEEEEEvNT_6ParamsE)
        /*0068*/ 	.word	0x00000004


	//----- nvinfo : EIATTR_FRAME_SIZE
	.align		4
.L_28:
        /*006c*/ 	.byte	0x04, 0x11
        /*006e*/ 	.short	(.L_30 - .L_29)
	.align		4
.L_29:
        /*0070*/ 	.word	index@(_ZN7cutlass13device_kernelIN5flash19enable_sm80_to_sm89INS1_16FlashAttnFwdSm80INS1_25CollectiveMainloopFwdSm80ILi8ELi2ELb0EN4cute5tupleIJNS5_1CILi128EEENS7_ILi64EEENS7_ILi192EEEEEELi192ENS_10bfloat16_tEfNS_4arch4Sm80ELb0ELb1ELb1ELb1ELb1ELb0ELb1ELb0EEENS1_21CollectiveEpilogueFwdINS6_IJS8_SA_S9_EEENS6_IJNS7_ILi1EEESI_SI_EEESC_SE_Li256ELb1ELb1ELb0ELb0EEENS1_19SingleTileSchedulerILb1ELb0ELb1ELi128EEEEEEEEEvNT_6ParamsE)
        /*0074*/ 	.word	0x00000000


	//----- nvinfo : EIATTR_REGCOUNT
	.align		4
.L_30:
        /*0078*/ 	.byte	0x04, 0x2f
        /*007a*/ 	.short	(.L_32 - .L_31)
	.align		4
.L_31:
        /*007c*/ 	.word	index@(_ZN7cutlass13device_kernelIN5flash19enable_sm80_to_sm89INS1_16FlashAttnFwdSm80INS1_25CollectiveMainloopFwdSm80ILi8ELi2ELb0EN4cute5tupleIJNS5_1CILi128EEENS7_ILi64EEENS7_ILi192EEEEEELi192ENS_10bfloat16_tEfNS_4arch4Sm80ELb0ELb1ELb1ELb0ELb1ELb0ELb1ELb0EEENS1_21CollectiveEpilogueFwdINS6_IJS8_SA_S9_EEENS6_IJNS7_ILi1EEESI_SI_EEESC_SE_Li256ELb0ELb1ELb0ELb0EEENS1_19SingleTileSchedulerILb0ELb0ELb1ELi128EEEEEEEEEvNT_6ParamsE)
        /*0080*/ 	.word	0x00000004


	//----- nvinfo : EIATTR_FRAME_SIZE
	.align		4
.L_32:
        /*0084*/ 	.byte	0x04, 0x11
        /*0086*/ 	.short	(.L_34 - .L_33)
	.align		4
.L_33:
        /*0088*/ 	.word	index@(_ZN7cutlass13device_kernelIN5flash19enable_sm80_to_sm89INS1_16FlashAttnFwdSm80INS1_25CollectiveMainloopFwdSm80ILi8ELi2ELb0EN4cute5tupleIJNS5_1CILi128EEENS7_ILi64EEENS7_ILi192EEEEEELi192ENS_10bfloat16_tEfNS_4arch4Sm80ELb0ELb1ELb1ELb0ELb1ELb0ELb1ELb0EEENS1_21CollectiveEpilogueFwdINS6_IJS8_SA_S9_EEENS6_IJNS7_ILi1EEESI_SI_EEESC_SE_Li256ELb0ELb1ELb0ELb0EEENS1_19SingleTileSchedulerILb0ELb0ELb1ELi128EEEEEEEEEvNT_6ParamsE)
        /*008c*/ 	.word	0x00000000


	//----- nvinfo : EIATTR_REGCOUNT
	.align		4
.L_34:
        /*0090*/ 	.byte	0x04, 0x2f
        /*0092*/ 	.short	(.L_36 - .L_35)
	.align		4
.L_35:
        /*0094*/ 	.word	index@(_ZN7cutlass13device_kernelIN5flash19enable_sm80_to_sm89INS1_16FlashAttnFwdSm80INS1_25CollectiveMainloopFwdSm80ILi8ELi2ELb0EN4cute5tupleIJNS5_1CILi128EEENS7_ILi64EEENS7_ILi192EEEEEELi192ENS_10bfloat16_tEfNS_4arch4Sm80ELb0ELb0ELb1ELb1ELb1ELb1ELb1ELb0EEENS1_21CollectiveEpilogueFwdINS6_IJS8_SA_S9_EEENS6_IJNS7_ILi1EEESI_SI_EEESC_SE_Li256ELb1ELb1ELb0ELb0EEENS1_19SingleTileSchedulerILb1ELb0ELb1ELi128EEEEEEEEEvNT_6ParamsE)
        /*0098*/ 	.word	0x00000004


	//----- nvinfo : EIATTR_FRAME_SIZE
	.align		4
.L_36:
        /*009c*/ 	.byte	0x04, 0x11
        /*009e*/ 	.short	(.L_38 - .L_37)
	.align		4
.L_37:
        /*00a0*/ 	.word	index@(_ZN7cutlass13device_kernelIN5flash19enable_sm80_to_sm89INS1_16FlashAttnFwdSm80INS1_25CollectiveMainloopFwdSm80ILi8ELi2ELb0EN4cute5tupleIJNS5_1CILi128EEENS7_ILi64EEENS7_ILi192EEEEEELi192ENS_10bfloat16_tEfNS_4arch4Sm80ELb0ELb0ELb1ELb1ELb1ELb1ELb1ELb0EEENS1_21CollectiveEpilogueFwdINS6_IJS8_SA_S9_EEENS6_IJNS7_ILi1EEESI_SI_EEESC_SE_Li256ELb1ELb1ELb0ELb0EEENS1_19SingleTileSchedulerILb1ELb0ELb1ELi128EEEEEEEEEvNT_6ParamsE)
        /*00a4*/ 	.word	0x00000000


	//----- nvinfo : EIATTR_REGCOUNT
	.align		4
.L_38:
        /*00a8*/ 	.byte	0x04, 0x2f
        /*00aa*/ 	.short	(.L_40 - .L_39)
	.align		4
.L_39:
        /*00ac*/ 	.word	index@(_ZN7cutlass13device_kernelIN5flash19enable_sm80_to_sm89INS1_16FlashAttnFwdSm80INS1_25CollectiveMainloopFwdSm80ILi8ELi2ELb0EN4cute5tupleIJNS5_1CILi128EEENS7_ILi64EEENS7_ILi192EEEEEELi192ENS_10bfloat16_tEfNS_4arch4Sm80ELb0ELb0ELb1ELb1ELb1ELb0ELb1ELb0EEENS1_21CollectiveEpilogueFwdINS6_IJS8_SA_S9_EEENS6_IJNS7_ILi1EEESI_SI_EEESC_SE_Li256ELb1ELb1ELb0ELb0EEENS1_19SingleTileSchedulerILb1ELb0ELb1ELi128EEEEEEEEEvNT_6ParamsE)
        /*00b0*/ 	.word	0x00000004


	//----- nvinfo : EIATTR_FRAME_SIZE
	.align		4
.L_40:
        /*00b4*/ 	.byte	0x04, 0x11
        /*00b6*/ 	.short	(.L_42 - .L_41)
	.align		4
.L_41:
        /*00b8*/ 	.word	index@(_ZN7cutlass13device_kernelIN5flash19enable_sm80_to_sm89INS1_16FlashAttnFwdSm80INS1_25CollectiveMainloopFwdSm80ILi8ELi2ELb0EN4cute5tupleIJNS5_1CILi128EEENS7_ILi64EEENS7_ILi192EEEEEELi192ENS_10bfloat16_tEfNS_4arch4Sm80ELb0ELb0ELb1ELb1ELb1ELb0ELb1ELb0EEENS1_21CollectiveEpilogueFwdINS6_IJS8_SA_S9_EEENS6_IJNS7_ILi1EEESI_SI_EEESC_SE_Li256ELb1ELb1ELb0ELb0EEENS1_19SingleTileSchedulerILb1ELb0ELb1ELi128EEEEEEEEEvNT_6ParamsE)
        /*00bc*/ 	.word	0x00000000


	//----- nvinfo : EIATTR_REGCOUNT
	.align		4
.L_42:
        /*00c0*/ 	.byte	0x04, 0x2f
        /*00c2*/ 	.short	(.L_44 - .L_43)
	.align		4
.L_43:
        /*00c4*/ 	.word	index@(_ZN7cutlass13device_kernelIN5flash19enable_sm80_to_sm89INS1_16FlashAttnFwdSm80INS1_25CollectiveMainloopFwdSm80ILi8ELi2ELb0EN4cute5tupleIJNS5_1CILi128EEENS7_ILi64EEENS7_ILi192EEEEEELi192ENS_10bfloat16_tEfNS_4arch4Sm80ELb0ELb0ELb1ELb0ELb1ELb0ELb1ELb0EEENS1_21CollectiveEpilogueFwdINS6_IJS8_SA_S9_EEENS6_IJNS7_ILi1EEESI_SI_EEESC_SE_Li256ELb0ELb1ELb0ELb0EEENS1_19SingleTileSchedulerILb0ELb0ELb1ELi128EEEEEEEEEvNT_6ParamsE)
        /*00c8*/ 	.word	0x00000004


	//----- nvinfo : EIATTR_FRAME_SIZE
	.align		4
.L_44:
        /*00cc*/ 	.byte	0x04, 0x11
        /*00ce*/ 	.short	(.L_46 - .L_45)
	.align		4
.L_45:
        /*00d0*/ 	.word	index@(_ZN7cutlass13device_kernelIN5flash19enable_sm80_to_sm89INS1_16FlashAttnFwdSm80INS1_25CollectiveMainloopFwdSm80ILi8ELi2ELb0EN4cute5tupleIJNS5_1CILi128EEENS7_ILi64EEENS7_ILi192EEEEEELi192ENS_10bfloat16_tEfNS_4arch4Sm80ELb0ELb0ELb1ELb0ELb1ELb0ELb1ELb0EEENS1_21CollectiveEpilogueFwdINS6_IJS8_SA_S9_EEENS6_IJNS7_ILi1EEESI_SI_EEESC_SE_Li256ELb0ELb1ELb0ELb0EEENS1_19SingleTileSchedulerILb0ELb0ELb1ELi128EEEEEEEEEvNT_6ParamsE)
        /*00d4*/ 	.word	0x00000000


	//----- nvinfo : EIATTR_REGCOUNT
	.align		4
.L_46:
        /*00d8*/ 	.byte	0x04, 0x2f
        /*00da*/ 	.short	(.L_48 - .L_47)
	.align		4
.L_47:
        /*00dc*/ 	.word	index@(_ZN7cutlass13device_kernelIN5flash19enable_sm80_to_sm89INS1_16FlashAttnFwdSm80INS1_25CollectiveMainloopFwdSm80ILi8ELi1ELb0EN4cute5tupleIJNS5_1CILi128EEENS7_ILi64EEENS7_ILi192EEEEEELi192ENS_10bfloat16_tEfNS_4arch4Sm80ELb1ELb0ELb1ELb1ELb1ELb1ELb1ELb0EEENS1_21CollectiveEpilogueFwdINS6_IJS8_SA_S9_EEENS6_IJNS7_ILi1EEESI_SI_EEESC_SE_Li256ELb1ELb1ELb0ELb0EEENS1_19SingleTileSchedulerILb1ELb0ELb1ELi128EEEEEEEEEvNT_6ParamsE)
        /*00e0*/ 	.word	0x00000004


	//----- nvinfo : EIATTR_FRAME_SIZE
	.align		4
.L_48:
        /*00e4*/ 	.byte	0x04, 0x11
        /*00e6*/ 	.short	(.L_50 - .L_49)
	.align		4
.L_49:
        /*00e8*/ 	.word	index@(_ZN7cutlass13device_kernelIN5flash19enable_sm80_to_sm89INS1_16FlashAttnFwdSm80INS1_25CollectiveMainloopFwdSm80ILi8ELi1ELb0EN4cute5tupleIJNS5_1CILi128EEENS7_ILi64EEENS7_ILi192EEEEEELi192ENS_10bfloat16_tEfNS_4arch4Sm80ELb1ELb0ELb1ELb1ELb1ELb1ELb1ELb0EEENS1_21CollectiveEpilogueFwdINS6_IJS8_SA_S9_EEENS6_IJNS7_ILi1EEESI_SI_EEESC_SE_Li256ELb1ELb1ELb0ELb0EEENS1_19SingleTileSchedulerILb1ELb0ELb1ELi128EEEEEEEEEvNT_6ParamsE)
        /*00ec*/ 	.word	0x00000000


	//----- nvinfo : EIATTR_REGCOUNT
	.align		4
.L_50:
        /*00f0*/ 	.byte	0x04, 0x2f
        /*00f2*/ 	.short	(.L_52 - .L_51)
	.align		4
.L_51:
        /*00f4*/ 	.word	index@(_ZN7cutlass13device_kernelIN5flash19enable_sm80_to_sm89INS1_16FlashAttnFwdSm80INS1_25CollectiveMainloopFwdSm80ILi8ELi1ELb0EN4cute5tupleIJNS5_1CILi128EEENS7_ILi64EEENS7_ILi192EEEEEELi192ENS_10bfloat16_tEfNS_4arch4Sm80ELb1ELb0ELb1ELb1ELb1ELb0ELb1ELb0EEENS1_21CollectiveEpilogueFwdINS6_IJS8_SA_S9_EEENS6_IJNS7_ILi1EEESI_SI_EEESC_SE_Li256ELb1ELb1ELb0ELb0EEENS1_19SingleTileSchedulerILb1ELb0ELb1ELi128EEEEEEEEEvNT_6ParamsE)
        /*00f8*/ 	.word	0x00000004


	//----- nvinfo : EIATTR_FRAME_SIZE
	.align		4
.L_52:
        /*00fc*/ 	.byte	0x04, 0x11
        /*00fe*/ 	.short	(.L_54 - .L_53)
	.align		4
.L_53:
        /*0100*/ 	.word	index@(_ZN7cutlass13device_kernelIN5flash19enable_sm80_to_sm89INS1_16FlashAttnFwdSm80INS1_25CollectiveMainloopFwdSm80ILi8ELi1ELb0EN4cute5tupleIJNS5_1CILi128EEENS7_ILi64EEENS7_ILi192EEEEEELi192ENS_10bfloat16_tEfNS_4arch4Sm80ELb1ELb0ELb1ELb1ELb1ELb0ELb1ELb0EEENS1_21CollectiveEpilogueFwdINS6_IJS8_SA_S9_EEENS6_IJNS7_ILi1EEESI_SI_EEESC_SE_Li256ELb1ELb1ELb0ELb0EEENS1_19SingleTileSchedulerILb1ELb0ELb1ELi128EEEEEEEEEvNT_6ParamsE)
        /*0104*/ 	.word	0x00000000


	//----- nvinfo : EIATTR_REGCOUNT
	.align		4
.L_54:
        /*0108*/ 	.byte	0x04, 0x2f
        /*010a*/ 	.short	(.L_56 - .L_55)
	.align		4
.L_55:
        /*010c*/ 	.word	index@(_ZN7cutlass13device_kernelIN5flash19enable_sm80_to_sm89INS1_16FlashAttnFwdSm80INS1_25CollectiveMainloopFwdSm80ILi8ELi1ELb0EN4cute5tupleIJNS5_1CILi128EEENS7_ILi64EEENS7_ILi192EEEEEELi192ENS_10bfloat16_tEfNS_4arch4Sm80ELb1ELb0ELb1ELb0ELb1ELb0ELb1ELb0EEENS1_21CollectiveEpilogueFwdINS6_IJS8_SA_S9_EEENS6_IJNS7_ILi1EEESI_SI_EEESC_SE_Li256ELb0ELb1ELb0ELb0EEENS1_30DynamicPersistentTileSchedulerILi256ELi256ELb0ELb1ELb0EEEEEEEEEvNT_6ParamsE)
        /*0110*/ 	.word	0x00000004


	//----- nvinfo : EIATTR_FRAME_SIZE
	.align		4
.L_56:
        /*0114*/ 	.byte	0x04, 0x11
        /*0116*/ 	.short	(.L_58 - .L_57)
	.align		4
.L_57:
        /*0118*/ 	.word	index@(_ZN7cutlass13device_kernelIN5flash19enable_sm80_to_sm89INS1_16FlashAttnFwdSm80INS1_25CollectiveMainloopFwdSm80ILi8ELi1ELb0EN4cute5tupleIJNS5_1CILi128EEENS7_ILi64EEENS7_ILi192EEEEEELi192ENS_10bfloat16_tEfNS_4arch4Sm80ELb1ELb0ELb1ELb0ELb1ELb0ELb1ELb0EEENS1_21CollectiveEpilogueFwdINS6_IJS8_SA_S9_EEENS6_IJNS7_ILi1EEESI_SI_EEESC_SE_Li256ELb0ELb1ELb0ELb0EEENS1_30DynamicPersistentTileSchedulerILi256ELi256ELb0ELb1ELb0EEEEEEEEEvNT_6ParamsE)
        /*011c*/ 	.word	0x00000000


	//----- nvinfo : EIATTR_REGCOUNT
	.align		4
.L_58:
        /*0120*/ 	.byte	0x04, 0x2f
        /*0122*/ 	.short	(.L_60 - .L_59)
	.align		4
.L_59:
        /*0124*/ 	.word	index@(_ZN7cutlass13device_kernelIN5flash19enable_sm80_to_sm89INS1_16FlashAttnFwdSm80INS1_25CollectiveMainloopFwdSm80ILi8ELi1ELb0EN4cute5tupleIJNS5_1CILi128EEENS7_ILi64EEENS7_ILi192EEEEEELi192ENS_10bfloat16_tEfNS_4arch4Sm80ELb0ELb1ELb1ELb1ELb1ELb1ELb1ELb0EEENS1_21CollectiveEpilogueFwdINS6_IJS8_SA_S9_EEENS6_IJNS7_ILi1EEESI_SI_EEESC_SE_Li256ELb1ELb1ELb0ELb0EEENS1_19SingleTileSchedulerILb1ELb0ELb1ELi128EEEEEEEEEvNT_6ParamsE)
        /*0128*/ 	.word	0x00000004


	//----- nvinfo : EIATTR_FRAME_SIZE
	.align		4
.L_60:
        /*012c*/ 	.byte	0x04, 0x11
        /*012e*/ 	.short	(.L_62 - .L_61)
	.align		4
.L_61:
        /*0130*/ 	.word	index@(_ZN7cutlass13device_kernelIN5flash19enable_sm80_to_sm89INS1_16FlashAttnFwdSm80INS1_25CollectiveMainloopFwdSm80ILi8ELi1ELb0EN4cute5tupleIJNS5_1CILi128EEENS7_ILi64EEENS7_ILi192EEEEEELi192ENS_10bfloat16_tEfNS_4arch4Sm80ELb0ELb1ELb1ELb1ELb1ELb1ELb1ELb0EEENS1_21CollectiveEpilogueFwdINS6_IJS8_SA_S9_EEENS6_IJNS7_ILi1EEESI_SI_EEESC_SE_Li256ELb1ELb1ELb0ELb0EEENS1_19SingleTileSchedulerILb1ELb0ELb1ELi128EEEEEEEEEvNT_6ParamsE)
        /*0134*/ 	.word	0x00000000


	//----- nvinfo : EIATTR_REGCOUNT
	.align		4
.L_62:
        /*0138*/ 	.byte	0x04, 0x2f
        /*013a*/ 	.short	(.L_64 - .L_63)
	.align		4
.L_63:
        /*013c*/ 	.word	index@(_ZN7cutlass13device_kernelIN5flash19enable_sm80_to_sm89INS1_16FlashAttnFwdSm80INS1_25CollectiveMainloopFwdSm80ILi8ELi1ELb0EN4cute5tupleIJNS5_1CILi128EEENS7_ILi64EEENS7_ILi192EEEEEELi192ENS_10bfloat16_tEfNS_4arch4Sm80ELb0ELb1ELb1ELb1ELb1ELb0ELb1ELb0EEENS1_21CollectiveEpilogueFwdINS6_IJS8_SA_S9_EEENS6_IJNS7_ILi1EEESI_SI_EEESC_SE_Li256ELb1ELb1ELb0ELb0EEENS1_19SingleTileSchedulerILb1ELb0ELb1ELi128EEEEEEEEEvNT_6ParamsE)
        /*0140*/ 	.word	0x00000004


	//----- nvinfo : EIATTR_FRAME_SIZE
	.align		4
.L_64:
        /*0144*/ 	.byte	0x04, 0x11
        /*0146*/ 	.short	(.L_66 - .L_65)
	.align		4
.L_65:
        /*0148*/ 	.word	index@(_ZN7cutlass13device_kernelIN5flash19enable_sm80_to_sm89INS1_16FlashAttnFwdSm80INS1_25CollectiveMainloopFwdSm80ILi8ELi1ELb0EN4cute5tupleIJNS5_1CILi128EEENS7_ILi64EEENS7_ILi192EEEEEELi192ENS_10bfloat16_tEfNS_4arch4Sm80ELb0ELb1ELb1ELb1ELb1ELb0ELb1ELb0EEENS1_21CollectiveEpilogueFwdINS6_IJS8_SA_S9_EEENS6_IJNS7_ILi1EEESI_SI_EEESC_SE_Li256ELb1ELb1ELb0ELb0EEENS1_19SingleTileSchedulerILb1ELb0ELb1ELi128EEEEEEEEEvNT_6ParamsE)
        /*014c*/ 	.word	0x00000000


	//----- nvinfo : EIATTR_REGCOUNT
	.align		4
.L_66:
        /*0150*/ 	.byte	0x04, 0x2f
        /*0152*/ 	.short	(.L_68 - .L_67)
	.align		4
.L_67:
        /*0154*/ 	.word	index@(_ZN7cutlass13device_kernelIN5flash19enable_sm80_to_sm89INS1_16FlashAttnFwdSm80INS1_25CollectiveMainloopFwdSm80ILi8ELi1ELb0EN4cute5tupleIJNS5_1CILi128EEENS7_ILi64EEENS7_ILi192EEEEEELi192ENS_10bfloat16_tEfNS_4arch4Sm80ELb0ELb1ELb1ELb0ELb1ELb0ELb1ELb0EEENS1_21CollectiveEpilogueFwdINS6_IJS8_SA_S9_EEENS6_IJNS7_ILi1EEESI_SI_EEESC_SE_Li256ELb0ELb1ELb0ELb0EEENS1_19SingleTileSchedulerILb0ELb0ELb1ELi128EEEEEEEEEvNT_6ParamsE)
        /*0158*/ 	.word	0x00000004


	//----- nvinfo : EIATTR_FRAME_SIZE
	.align		4
.L_68:
        /*015c*/ 	.byte	0x04, 0x11
        /*015e*/ 	.short	(.L_70 - .L_69)
	.align		4
.L_69:
        /*0160*/ 	.word	index@(_ZN7cutlass13device_kernelIN5flash19enable_sm80_to_sm89INS1_16FlashAttnFwdSm80INS1_25CollectiveMainloopFwdSm80ILi8ELi1ELb0EN4cute5tupleIJNS5_1CILi128EEENS7_ILi64EEENS7_ILi192EEEEEELi192ENS_10bfloat16_tEfNS_4arch4Sm80ELb0ELb1ELb1ELb0ELb1ELb0ELb1ELb0EEENS1_21CollectiveEpilogueFwdINS6_IJS8_SA_S9_EEENS6_IJNS7_ILi1EEESI_SI_EEESC_SE_Li256ELb0ELb1ELb0ELb0EEENS1_19SingleTileSchedulerILb0ELb0ELb1ELi128EEEEEEEEEvNT_6ParamsE)
        /*0164*/ 	.word	0x00000000


	//----- nvinfo : EIATTR_REGCOUNT
	.align		4
.L_70:
        /*0168*/ 	.byte	0x04, 0x2f
        /*016a*/ 	.short	(.L_72 - .L_71)
	.align		4
.L_71:
        /*016c*/ 	.word	index@(_ZN7cutlass13device_kernelIN5flash19enable_sm80_to_sm89INS1_16FlashAttnFwdSm80INS1_25CollectiveMainloopFwdSm80ILi8ELi1ELb0EN4cute5tupleIJNS5_1CILi128EEENS7_ILi64EEENS7_ILi192EEEEEELi192ENS_10bfloat16_tEfNS_4arch4Sm80ELb0ELb0ELb1ELb1ELb1ELb1ELb1ELb0EEENS1_21CollectiveEpilogueFwdINS6_IJS8_SA_S9_EEENS6_IJNS7_ILi1EEESI_SI_EEESC_SE_Li256ELb1ELb1ELb0ELb0EEENS1_19SingleTileSchedulerILb1ELb0ELb1ELi128EEEEEEEEEvNT_6ParamsE)
        /*0170*/ 	.word	0x00000004


	//----- nvinfo : EIATTR_FRAME_SIZE
	.align		4
.L_72:
        /*0174*/ 	.byte	0x04, 0x11
        /*0176*/ 	.short	(.L_74 - .L_73)
	.align		4
.L_73:
        /*0178*/ 	.word	index@(_ZN7cutlass13device_kernelIN5flash19enable_sm80_to_sm89INS1_16FlashAttnFwdSm80INS1_25CollectiveMainloopFwdSm80ILi8ELi1ELb0EN4cute5tupleIJNS5_1CILi128EEENS7_ILi64EEENS7_ILi192EEEEEELi192ENS_10bfloat16_tEfNS_4arch4Sm80ELb0ELb0ELb1ELb1ELb1ELb1ELb1ELb0EEENS1_21CollectiveEpilogueFwdINS6_IJS8_SA_S9_EEENS6_IJNS7_ILi1EEESI_SI_EEESC_SE_Li256ELb1ELb1ELb0ELb0EEENS1_19SingleTileSchedulerILb1ELb0ELb1ELi128EEEEEEEEEvNT_6ParamsE)
        /*017c*/ 	.word	0x00000000


	//----- nvinfo : EIATTR_REGCOUNT
	.align		4
.L_74:
        /*0180*/ 	.byte	0x04, 0x2f
        /*0182*/ 	.short	(.L_76 - .L_75)
	.align		4
.L_75:
        /*0184*/ 	.word	index@(_ZN7cutlass13device_kernelIN5flash19enable_sm80_to_sm89INS1_16FlashAttnFwdSm80INS1_25CollectiveMainloopFwdSm80ILi8ELi1ELb0EN4cute5tupleIJNS5_1CILi128EEENS7_ILi64EEENS7_ILi192EEEEEELi192ENS_10bfloat16_tEfNS_4arch4Sm80ELb0ELb0ELb1ELb1ELb1ELb0ELb1ELb0EEENS1_21CollectiveEpilogueFwdINS6_IJS8_SA_S9_EEENS6_IJNS7_ILi1EEESI_SI_EEESC_SE_Li256ELb1ELb1ELb0ELb0EEENS1_19SingleTileSchedulerILb1ELb0ELb1ELi128EEEEEEEEEvNT_6ParamsE)
        /*0188*/ 	.word	0x00000004


	//----- nvinfo : EIATTR_FRAME_SIZE
	.align		4
.L_76:
        /*018c*/ 	.byte	0x04, 0x11
        /*018e*/ 	.short	(.L_78 - .L_77)
	.align		4
.L_77:
        /*0190*/ 	.word	index@(_ZN7cutlass13device_kernelIN5flash19enable_sm80_to_sm89INS1_16FlashAttnFwdSm80INS1_25CollectiveMainloopFwdSm80ILi8ELi1ELb0EN4cute5tupleIJNS5_1CILi128EEENS7_ILi64EEENS7_ILi192EEEEEELi192ENS_10bfloat16_tEfNS_4arch4Sm80ELb0ELb0ELb1ELb1ELb1ELb0ELb1ELb0EEENS1_21CollectiveEpilogueFwdINS6_IJS8_SA_S9_EEENS6_IJNS7_ILi1EEESI_SI_EEESC_SE_Li256ELb1ELb1ELb0ELb0EEENS1_19SingleTileSchedulerILb1ELb0ELb1ELi128EEEEEEEEEvNT_6ParamsE)
        /*0194*/ 	.word	0x00000000


	//----- nvinfo : EIATTR_REGCOUNT
	.align		4
.L_78:
        /*0198*/ 	.byte	0x04, 0x2f
        /*019a*/ 	.short	(.L_80 - .L_79)
	.align		4
.L_79:
        /*019c*/ 	.word	index@(_ZN7cutlass13device_kernelIN5flash19enable_sm80_to_sm89INS1_16FlashAttnFwdSm80INS1_25CollectiveMainloopFwdSm80ILi8ELi1ELb0EN4cute5tupleIJNS5_1CILi128EEENS7_ILi64EEENS7_ILi192EEEEEELi192ENS_10bfloat16_tEfNS_4arch4Sm80ELb0ELb0ELb1ELb0ELb1ELb0ELb1ELb0EEENS1_21CollectiveEpilogueFwdINS6_IJS8_SA_S9_EEENS6_IJNS7_ILi1EEESI_SI_EEESC_SE_Li256ELb0ELb1ELb0ELb0EEENS1_19SingleTileSchedulerILb0ELb0ELb1ELi128EEEEEEEEEvNT_6ParamsE)
        /*01a0*/ 	.word	0x00000004


	//----- nvinfo : EIATTR_FRAME_SIZE
	.align		4
.L_80:
        /*01a4*/ 	.byte	0x04, 0x11
        /*01a6*/ 	.short	(.L_82 - .L_81)
	.align		4
.L_81:
        /*01a8*/ 	.word	index@(_ZN7cutlass13device_kernelIN5flash19enable_sm80_to_sm89INS1_16FlashAttnFwdSm80INS1_25CollectiveMainloopFwdSm80ILi8ELi1ELb0EN4cute5tupleIJNS5_1CILi128EEENS7_ILi64EEENS7_ILi192EEEEEELi192ENS_10bfloat16_tEfNS_4arch4Sm80ELb0ELb0ELb1ELb0ELb1ELb0ELb1ELb0EEENS1_21CollectiveEpilogueFwdINS6_IJS8_SA_S9_EEENS6_IJNS7_ILi1EEESI_SI_EEESC_SE_Li256ELb0ELb1ELb0ELb0EEENS1_19SingleTileSchedulerILb0ELb0ELb1ELi128EEEEEEEEEvNT_6ParamsE)
        /*01ac*/ 	.word	0x00000000


	//----- nvinfo : EIATTR_MIN_STACK_SIZE
	.align		4
.L_82:
        /*01b0*/ 	.byte	0x04, 0x12
        /*01b2*/ 	.short	(.L_84 - .L_83)
	.align		4
.L_83:
        /*01b4*/ 	.word	index@(_ZN7cutlass13device_kernelIN5flash19enable_sm80_to_sm89INS1_16FlashAttnFwdSm80INS1_25CollectiveMainloopFwdSm80ILi8ELi1ELb0EN4cute5tupleIJNS5_1CILi128EEENS7_ILi64EEENS7_ILi192EEEEEELi192ENS_10bfloat16_tEfNS_4arch4Sm80ELb0ELb0ELb1ELb0ELb1ELb0ELb1ELb0EEENS1_21CollectiveEpilogueFwdINS6_IJS8_SA_S9_EEENS6_IJNS7_ILi1EEESI_SI_EEESC_SE_Li256ELb0ELb1ELb0ELb0EEENS1_19SingleTileSchedulerILb0ELb0ELb1ELi128EEEEEEEEEvNT_6ParamsE)
        /*01b8*/ 	.word	0x00000000


	//----- nvinfo : EIATTR_MIN_STACK_SIZE
	.align		4
.L_84:
        /*01bc*/ 	.byte	0x04, 0x12
        /*01be*/ 	.short	(.L_86 - .L_85)
	.align		4
.L_85:
        /*01c0*/ 	.word	index@(_ZN7cutlass13device_kernelIN5flash19enable_sm80_to_sm89INS1_16FlashAttnFwdSm80INS1_25CollectiveMainloopFwdSm80ILi8ELi1ELb0EN4cute5tupleIJNS5_1CILi128EEENS7_ILi64EEENS7_ILi192EEEEEELi192ENS_10bfloat16_tEfNS_4arch4Sm80ELb0ELb0ELb1ELb1ELb1ELb0ELb1ELb0EEENS1_21CollectiveEpilogueFwdINS6_IJS8_SA_S9_EEENS6_IJNS7_ILi1EEESI_SI_EEESC_SE_Li256ELb1ELb1ELb0ELb0EEENS1_19SingleTileSchedulerILb1ELb0ELb1ELi128EEEEEEEEEvNT_6ParamsE)
        /*01c4*/ 	.word	0x00000000


	//----- nvinfo : EIATTR_MIN_STACK_SIZE
	.align		4
.L_86:
        /*01c8*/ 	.byte	0x04, 0x12
        /*01ca*/ 	.short	(.L_88 - .L_87)
	.align		4
.L_87:
        /*01cc*/ 	.word	index@(_ZN7cutlass13device_kernelIN5flash19enable_sm80_to_sm89INS1_16FlashAttnFwdSm80INS1_25CollectiveMainloopFwdSm80ILi8ELi1ELb0EN4cute5tupleIJNS5_1CILi128EEENS7_ILi64EEENS7_ILi192EEEEEELi192ENS_10bfloat16_tEfNS_4arch4Sm80ELb0ELb0ELb1ELb1ELb1ELb1ELb1ELb0EEENS1_21CollectiveEpilogueFwdINS6_IJS8_SA_S9_EEENS6_IJNS7_ILi1EEESI_SI_EEESC_SE_Li256ELb1ELb1ELb0ELb0EEENS1_19SingleTileSchedulerILb1ELb0ELb1ELi128EEEEEEEEEvNT_6ParamsE)
        /*01d0*/ 	.word	0x00000000


	//----- nvinfo : EIATTR_MIN_STACK_SIZE
	.align		4
.L_88:
        /*01d4*/ 	.byte	0x04, 0x12
        /*01d6*/ 	.short	(.L_90 - .L_89)
	.align		4
.L_89:
        /*01d8*/ 	.word	index@(_ZN7cutlass13device_kernelIN5flash19enable_sm80_to_sm89INS1_16FlashAttnFwdSm80INS1_25CollectiveMainloopFwdSm80ILi8ELi1ELb0EN4cute5tupleIJNS5_1CILi128EEENS7_ILi64EEENS7_ILi192EEEEEELi192ENS_10bfloat16_tEfNS_4arch4Sm80ELb0ELb1ELb1ELb0ELb1ELb0ELb1ELb0EEENS1_21CollectiveEpilogueFwdINS6_IJS8_SA_S9_EEENS6_IJNS7_ILi1EEESI_SI_EEESC_SE_Li256ELb0ELb1ELb0ELb0EEENS1_19SingleTileSchedulerILb0ELb0ELb1ELi128EEEEEEEEEvNT_6ParamsE)
        /*01dc*/ 	.word	0x00000000


	//----- nvinfo : EIATTR_MIN_STACK_SIZE
	.align		4
.L_90:
        /*01e0*/ 	.byte	0x04, 0x12
        /*01e2*/ 	.short	(.L_92 - .L_91)
	.align		4
.L_91:
        /*01e4*/ 	.word	index@(_ZN7cutlass13device_kernelIN5flash19enable_sm80_to_sm89INS1_16FlashAttnFwdSm80INS1_25CollectiveMainloopFwdSm80ILi8ELi1ELb0EN4cute5tupleIJNS5_1CILi128EEENS7_ILi64EEENS7_ILi192EEEEEELi192ENS_10bfloat16_tEfNS_4arch4Sm80ELb0ELb1ELb1ELb1ELb1ELb0ELb1ELb0EEENS1_21CollectiveEpilogueFwdINS6_IJS8_SA_S9_EEENS6_IJNS7_ILi1EEESI_SI_EEESC_SE_Li256ELb1ELb1ELb0ELb0EEENS1_19SingleTileSchedulerILb1ELb0ELb1ELi128EEEEEEEEEvNT_6ParamsE)
        /*01e8*/ 	.word	0x00000000


	//----- nvinfo : EIATTR_MIN_STACK_SIZE
	.align		4
.L_92:
        /*01ec*/ 	.byte	0x04, 0x12
        /*01ee*/ 	.short	(.L_94 - .L_93)
	.align		4
.L_93:
        /*01f0*/ 	.word	index@(_ZN7cutlass13device_kernelIN5flash19enable_sm80_to_sm89INS1_16FlashAttnFwdSm80INS1_25CollectiveMainloopFwdSm80ILi8ELi1ELb0EN4cute5tupleIJNS5_1CILi128EEENS7_ILi64EEENS7_ILi192EEEEEELi192ENS_10bfloat16_tEfNS_4arch4Sm80ELb0ELb1ELb1ELb1ELb1ELb1ELb1ELb0EEENS1_21CollectiveEpilogueFwdINS6_IJS8_SA_S9_EEENS6_IJNS7_ILi1EEESI_SI_EEESC_SE_Li256ELb1ELb1ELb0ELb0EEENS1_19SingleTileSchedulerILb1ELb0ELb1ELi128EEEEEEEEEvNT_6ParamsE)
        /*01f4*/ 	.word	0x00000000


	//----- nvinfo : EIATTR_MIN_STACK_SIZE
	.align		4
.L_94:
        /*01f8*/ 	.byte	0x04, 0x12
        /*01fa*/ 	.short	(.L_96 - .L_95)
	.align		4
.L_95:
        /*01fc*/ 	.word	index@(_ZN7cutlass13device_kernelIN5flash19enable_sm80_to_sm89INS1_16FlashAttnFwdSm80INS1_25CollectiveMainloopFwdSm80ILi8ELi1ELb0EN4cute5tupleIJNS5_1CILi128EEENS7_ILi64EEENS7_ILi192EEEEEELi192ENS_10bfloat16_tEfNS_4arch4Sm80ELb1ELb0ELb1ELb0ELb1ELb0ELb1ELb0EEENS1_21CollectiveEpilogueFwdINS6_IJS8_SA_S9_EEENS6_IJNS7_ILi1EEESI_SI_EEESC_SE_Li256ELb0ELb1ELb0ELb0EEENS1_30DynamicPersistentTileSchedulerILi256ELi256ELb0ELb1ELb0EEEEEEEEEvNT_6ParamsE)
        /*0200*/ 	.word	0x00000000


	//----- nvinfo : EIATTR_MIN_STACK_SIZE
	.align		4
.L_96:
        /*0204*/ 	.byte	0x04, 0x12
        /*0206*/ 	.short	(.L_98 - .L_97)
	.align		4
.L_97:
        /*0208*/ 	.word	index@(_ZN7cutlass13device_kernelIN5flash19enable_sm80_to_sm89INS1_16FlashAttnFwdSm80INS1_25CollectiveMainloopFwdSm80ILi8ELi1ELb0EN4cute5tupleIJNS5_1CILi128EEENS7_ILi64EEENS7_ILi192EEEEEELi192ENS_10bfloat16_tEfNS_4arch4Sm80ELb1ELb0ELb1ELb1ELb1ELb0ELb1ELb0EEENS1_21CollectiveEpilogueFwdINS6_IJS8_SA_S9_EEENS6_IJNS7_ILi1EEESI_SI_EEESC_SE_Li256ELb1ELb1ELb0ELb0EEENS1_19SingleTileSchedulerILb1ELb0ELb1ELi128EEEEEEEEEvNT_6ParamsE)
        /*020c*/ 	.word	0x00000000


	//----- nvinfo : EIATTR_MIN_STACK_SIZE
	.align		4
.L_98:
        /*0210*/ 	.byte	0x04, 0x12
        /*0212*/ 	.short	(.L_100 - .L_99)
	.align		4
.L_99:
        /*0214*/ 	.word	index@(_ZN7cutlass13device_kernelIN5flash19enable_sm80_to_sm89INS1_16FlashAttnFwdSm80INS1_25CollectiveMainloopFwdSm80ILi8ELi1ELb0EN4cute5tupleIJNS5_1CILi128EEENS7_ILi64EEENS7_ILi192EEEEEELi192ENS_10bfloat16_tEfNS_4arch4Sm80ELb1ELb0ELb1ELb1ELb1ELb1ELb1ELb0EEENS1_21CollectiveEpilogueFwdINS6_IJS8_SA_S9_EEENS6_IJNS7_ILi1EEESI_SI_EEESC_SE_Li256ELb1ELb1ELb0ELb0EEENS1_19SingleTileSchedulerILb1ELb0ELb1ELi128EEEEEEEEEvNT_6ParamsE)
        /*0218*/ 	.word	0x00000000


	//----- nvinfo : EIATTR_MIN_STACK_SIZE
	.align		4
.L_100:
        /*021c*/ 	.byte	0x04, 0x12
        /*021e*/ 	.short	(.L_102 - .L_101)
	.align		4
.L_101:
        /*0220*/ 	.word	index@(_ZN7cutlass13device_kernelIN5flash19enable_sm80_to_sm89INS1_16FlashAttnFwdSm80INS1_25CollectiveMainloopFwdSm80ILi8ELi2ELb0EN4cute5tupleIJNS5_1CILi128EEENS7_ILi64EEENS7_ILi192EEEEEELi192ENS_10bfloat16_tEfNS_4arch4Sm80ELb0ELb0ELb1ELb0ELb1ELb0ELb1ELb0EEENS1_21CollectiveEpilogueFwdINS6_IJS8_SA_S9_EEENS6_IJNS7_ILi1EEESI_SI_EEESC_SE_Li256ELb0ELb1ELb0ELb0EEENS1_19SingleTileSchedulerILb0ELb0ELb1ELi128EEEEEEEEEvNT_6ParamsE)
        /*0224*/ 	.word	0x00000000


	//----- nvinfo : EIATTR_MIN_STACK_SIZE
	.align		4
.L_102:
        /*0228*/ 	.byte	0x04, 0x12
        /*022a*/ 	.short	(.L_104 - .L_103)
	.align		4
.L_103:
        /*022c*/ 	.word	index@(_ZN7cutlass13device_kernelIN5flash19enable_sm80_to_sm89INS1_16FlashAttnFwdSm80INS1_25CollectiveMainloopFwdSm80ILi8ELi2ELb0EN4cute5tupleIJNS5_1CILi128EEENS7_ILi64EEENS7_ILi192EEEEEELi192ENS_10bfloat16_tEfNS_4arch4Sm80ELb0ELb0ELb1ELb1ELb1ELb0ELb1ELb0EEENS1_21CollectiveEpilogueFwdINS6_IJS8_SA_S9_EEENS6_IJNS7_ILi1EEESI_SI_EEESC_SE_Li256ELb1ELb1ELb0ELb0EEENS1_19SingleTileSchedulerILb1ELb0ELb1ELi128EEEEEEEEEvNT_6ParamsE)
        /*0230*/ 	.word	0x00000000


	//----- nvinfo : EIATTR_MIN_STACK_SIZE
	.align		4
.L_104:
        /*0234*/ 	.byte	0x04, 0x12
        /*0236*/ 	.short	(.L_106 - .L_105)
	.align		4
.L_105:
        /*0238*/ 	.word	index@(_ZN7cutlass13device_kernelIN5flash19enable_sm80_to_sm89INS1_16FlashAttnFwdSm80INS1_25CollectiveMainloopFwdSm80ILi8ELi2ELb0EN4cute5tupleIJNS5_1CILi128EEENS7_ILi64EEENS7_ILi192EEEEEELi192ENS_10bfloat16_tEfNS_4arch4Sm80ELb0ELb0ELb1ELb1ELb1ELb1ELb1ELb0EEENS1_21CollectiveEpilogueFwdINS6_IJS8_SA_S9_EEENS6_IJNS7_ILi1EEESI_SI_EEESC_SE_Li256ELb1ELb1ELb0ELb0EEENS1_19SingleTileSchedulerILb1ELb0ELb1ELi128EEEEEEEEEvNT_6ParamsE)
        /*023c*/ 	.word	0x00000000


	//----- nvinfo : EIATTR_MIN_STACK_SIZE
	.align		4
.L_106:
        /*0240*/ 	.byte	0x04, 0x12
        /*0242*/ 	.short	(.L_108 - .L_107)
	.align		4
.L_107:
        /*0244*/ 	.word	index@(_ZN7cutlass13device_kernelIN5flash19enable_sm80_to_sm89INS1_16FlashAttnFwdSm80INS1_25CollectiveMainloopFwdSm80ILi8ELi2ELb0EN4cute5tupleIJNS5_1CILi128EEENS7_ILi64EEENS7_ILi192EEEEEELi192ENS_10bfloat16_tEfNS_4arch4Sm80ELb0ELb1ELb1ELb0ELb1ELb0ELb1ELb0EEENS1_21CollectiveEpilogueFwdINS6_IJS8_SA_S9_EEENS6_IJNS7_ILi1EEESI_SI_EEESC_SE_Li256ELb0ELb1ELb0ELb0EEENS1_19SingleTileSchedulerILb0ELb0ELb1ELi128EEEEEEEEEvNT_6ParamsE)
        /*0248*/ 	.word	0x00000000


	//----- nvinfo : EIATTR_MIN_STACK_SIZE
	.align		4
.L_108:
        /*024c*/ 	.byte	0x04, 0x12
        /*024e*/ 	.short	(.L_110 - .L_109)
	.align		4
.L_109:
        /*0250*/ 	.word	index@(_ZN7cutlass13device_kernelIN5flash19enable_sm80_to_sm89INS1_16FlashAttnFwdSm80INS1_25CollectiveMainloopFwdSm80ILi8ELi2ELb0EN4cute5tupleIJNS5_1CILi128EEENS7_ILi64EEENS7_ILi192EEEEEELi192ENS_10bfloat16_tEfNS_4arch4Sm80ELb0ELb1ELb1ELb1ELb1ELb0ELb1ELb0EEENS1_21CollectiveEpilogueFwdINS6_IJS8_SA_S9_EEENS6_IJNS7_ILi1EEESI_SI_EEESC_SE_Li256ELb1ELb1ELb0ELb0EEENS1_19SingleTileSchedulerILb1ELb0ELb1ELi128EEEEEEEEEvNT_6ParamsE)
        /*0254*/ 	.word	0x00000000


	//----- nvinfo : EIATTR_MIN_STACK_SIZE
	.align		4
.L_110:
        /*0258*/ 	.byte	0x04, 0x12
        /*025a*/ 	.short	(.L_112 - .L_111)
	.align		4
.L_111:
        /*025c*/ 	.word	index@(_ZN7cutlass13device_kernelIN5flash19enable_sm80_to_sm89INS1_16FlashAttnFwdSm80INS1_25CollectiveMainloopFwdSm80ILi8ELi2ELb0EN4cute5tupleIJNS5_1CILi128EEENS7_ILi64EEENS7_ILi192EEEEEELi192ENS_10bfloat16_tEfNS_4arch4Sm80ELb0ELb1ELb1ELb1ELb1ELb1ELb1ELb0EEENS1_21CollectiveEpilogueFwdINS6_IJS8_SA_S9_EEENS6_IJNS7_ILi1EEESI_SI_EEESC_SE_Li256ELb1ELb1ELb0ELb0EEENS1_19SingleTileSchedulerILb1ELb0ELb1ELi128EEEEEEEEEvNT_6ParamsE)
        /*0260*/ 	.word	0x00000000


	//----- nvinfo : EIATTR_MIN_STACK_SIZE
	.align		4
.L_112:
        /*0264*/ 	.byte	0x04, 0x12
        /*0266*/ 	.short	(.L_114 - .L_113)
	.align		4
.L_113:
        /*0268*/ 	.word	index@(_ZN7cutlass13device_kernelIN5flash19enable_sm80_to_sm89INS1_16FlashAttnFwdSm80INS1_25CollectiveMainloopFwdSm80ILi8ELi2ELb0EN4cute5tupleIJNS5_1CILi128EEENS7_ILi64EEENS7_ILi192EEEEEELi192ENS_10bfloat16_tEfNS_4arch4Sm80ELb1ELb0ELb1ELb0ELb1ELb0ELb1ELb0EEENS1_21CollectiveEpilogueFwdINS6_IJS8_SA_S9_EEENS6_IJNS7_ILi1EEESI_SI_EEESC_SE_Li256ELb0ELb1ELb0ELb0EEENS1_30DynamicPersistentTileSchedulerILi256ELi256ELb0ELb1ELb0EEEEEEEEEvNT_6ParamsE)
        /*026c*/ 	.word	0x00000000


	//----- nvinfo : EIATTR_MIN_STACK_SIZE
	.align		4
.L_114:
        /*0270*/ 	.byte	0x04, 0x12
        /*0272*/ 	.short	(.L_116 - .L_115)
	.align		4
.L_115:
        /*0274*/ 	.word	index@(_ZN7cutlass13device_kernelIN5flash19enable_sm80_to_sm89INS1_16FlashAttnFwdSm80INS1_25CollectiveMainloopFwdSm80ILi8ELi2ELb0EN4cute5tupleIJNS5_1CILi128EEENS7_ILi64EEENS7_ILi192EEEEEELi192ENS_10bfloat16_tEfNS_4arch4Sm80ELb1ELb0ELb1ELb1ELb1ELb0ELb1ELb0EEENS1_21CollectiveEpilogueFwdINS6_IJS8_SA_S9_EEENS6_IJNS7_ILi1EEESI_SI_EEESC_SE_Li256ELb1ELb1ELb0ELb0EEENS1_19SingleTileSchedulerILb1ELb0ELb1ELi128EEEEEEEEEvNT_6ParamsE)
        /*0278*/ 	.word	0x00000000


	//----- nvinfo : EIATTR_MIN_STACK_SIZE
	.align		4
.L_116:
        /*027c*/ 	.byte	0x04, 0x12
        /*027e*/ 	.short	(.L_118 - .L_117)
	.align		4
.L_117:
        /*0280*/ 	.word	index@(_ZN7cutlass13device_kernelIN5flash19enable_sm80_to_sm89INS1_16FlashAttnFwdSm80INS1_25CollectiveMainloopFwdSm80ILi8ELi2ELb0EN4cute5tupleIJNS5_1CILi128EEENS7_ILi64EEENS7_ILi192EEEEEELi192ENS_10bfloat16_tEfNS_4arch4Sm80ELb1ELb0ELb1ELb1ELb1ELb1ELb1ELb0EEENS1_21CollectiveEpilogueFwdINS6_IJS8_SA_S9_EEENS6_IJNS7_ILi1EEESI_SI_EEESC_SE_Li256ELb1ELb1ELb0ELb0EEENS1_19SingleTileSchedulerILb1ELb0ELb1ELi128EEEEEEEEEvNT_6ParamsE)
        /*0284*/ 	.word	0x00000000
.L_118:


//--------------------- .nv.compat                --------------------------
	.section	.nv.compat,"",@"SHT_CUDA_COMPAT_INFO"
	.align	4
        /*0000*/ 	.byte	0x02, 0x09, 0x01, 0x00, 0x02, 0x02, 0x01, 0x00, 0x02, 0x05, 0x05, 0x00, 0x03, 0x07, 0x01, 0x01
        /*0010*/ 	.byte	0x02, 0x03, 0x00, 0x00, 0x02, 0x06, 0x01, 0x00, 0x04, 0x0b, 0x08, 0x00, 0x00, 0x00, 0x00, 0x00
        /*0020*/ 	.byte	0x00, 0x00, 0x00, 0x00


//--------------------- .nv.info._ZN7cutlass13device_kernelIN5flash19enable_sm80_to_sm89INS1_16FlashAttnFwdSm80INS1_25CollectiveMainloopFwdSm80ILi8ELi1ELb0EN4cute5tupleIJNS5_1CILi128EEENS7_ILi64EEENS7_ILi192EEEEEELi192ENS_10bfloat16_tEfNS_4arch4Sm80ELb0ELb0ELb1ELb0ELb1ELb0ELb1ELb0EEENS1_21CollectiveEpilogueFwdINS6_IJS8_SA_S9_EEENS6_IJNS7_ILi1EEESI_SI_EEESC_SE_Li256ELb0ELb1ELb0ELb0EEENS1_19SingleTileSchedulerILb0ELb0ELb1ELi128EEEEEEEEEvNT_6ParamsE --------------------------
	.section	.nv.info._ZN7cutlass13device_kernelIN5flash19enable_sm80_to_sm89INS1_16FlashAttnFwdSm80INS1_25CollectiveMainloopFwdSm80ILi8ELi1ELb0EN4cute5tupleIJNS5_1CILi128EEENS7_ILi64EEENS7_ILi192EEEEEELi192ENS_10bfloat16_tEfNS_4arch4Sm80ELb0ELb0ELb1ELb0ELb1ELb0ELb1ELb0EEENS1_21CollectiveEpilogueFwdINS6_IJS8_SA_S9_EEENS6_IJNS7_ILi1EEESI_SI_EEESC_SE_Li256ELb0ELb1ELb0ELb0EEENS1_19SingleTileSchedulerILb0ELb0ELb1ELi128EEEEEEEEEvNT_6ParamsE,"",@"SHT_CUDA_INFO"
	.sectionflags	@""
	.align	4


	//----- nvinfo : EIATTR_CUDA_API_VERSION
	.align		4
        /*0000*/ 	.byte	0x04, 0x37
        /*0002*/ 	.short	(.L_120 - .L_119)
.L_119:
        /*0004*/ 	.word	0x00000082


	//----- nvinfo : EIATTR_KPARAM_INFO
	.align		4
.L_120:
        /*0008*/ 	.byte	0x04, 0x17
        /*000a*/ 	.short	(.L_122 - .L_121)
.L_121:
        /*000c*/ 	.word	0x00000000
        /*0010*/ 	.short	0x0000
        /*0012*/ 	.short	0x0000
        /*0014*/ 	.byte	0x00, 0xf0, 0x61, 0x10


	//----- nvinfo : EIATTR_SPARSE_MMA_MASK
	.align		4
.L_122:
        /*0018*/ 	.byte	0x03, 0x50
        /*001a*/ 	.short	0x0000


	//----- nvinfo : EIATTR_MAXREG_COUNT
	.align		4
        /*001c*/ 	.byte	0x03, 0x1b
        /*001e*/ 	.short	0x00ff


	//----- nvinfo : EIATTR_MERCURY_ISA_VERSION
	.align		4
        /*0020*/ 	.byte	0x03, 0x5f
        /*0022*/ 	.short	0x0101


	//----- nvinfo : EIATTR_EXIT_INSTR_OFFSETS
	.align		4
        /*0024*/ 	.byte	0x04, 0x1c
        /*0026*/ 	.short	(.L_124 - .L_123)


	//   ....[0]....
.L_123:
        /*0028*/ 	.word	0x00000010


	//----- nvinfo : EIATTR_MAX_THREADS
	.align		4
.L_124:
        /*002c*/ 	.byte	0x04, 0x05
        /*002e*/ 	.short	(.L_126 - .L_125)
.L_125:
        /*0030*/ 	.word	0x00000100
        /*0034*/ 	.word	0x00000001
        /*0038*/ 	.word	0x00000001


	//----- nvinfo : EIATTR_CBANK_PARAM_SIZE
	.align		4
.L_126:
        /*003c*/ 	.byte	0x03, 0x19
        /*003e*/ 	.short	0x0418


	//----- nvinfo : EIATTR_PARAM_CBANK
	.align		4
        /*0040*/ 	.byte	0x04, 0x0a
        /*0042*/ 	.short	(.L_128 - .L_127)
	.align		4
.L_127:
        /*0044*/ 	.word	index@(.nv.constant0._ZN7cutlass13device_kernelIN5flash19enable_sm80_to_sm89INS1_16FlashAttnFwdSm80INS1_25CollectiveMainloopFwdSm80ILi8ELi1ELb0EN4cute5tupleIJNS5_1CILi128EEENS7_ILi64EEENS7_ILi192EEEEEELi192ENS_10bfloat16_tEfNS_4arch4Sm80ELb0ELb0ELb1ELb0ELb1ELb0ELb1ELb0EEENS1_21CollectiveEpilogueFwdINS6_IJS8_SA_S9_EEENS6_IJNS7_ILi1EEESI_SI_EEESC_SE_Li256ELb0ELb1ELb0ELb0EEENS1_19SingleTileSchedulerILb0ELb0ELb1ELi128EEEEEEEEEvNT_6ParamsE)
        /*0048*/ 	.short	0x0210
        /*004a*/ 	.short	0x0418


	//----- nvinfo : EIATTR_SW_WAR
	.align		4
.L_128:
        /*004c*/ 	.byte	0x04, 0x36
        /*004e*/ 	.short	(.L_130 - .L_129)
.L_129:
        /*0050*/ 	.word	0x00000008
.L_130:


//--------------------- .nv.info._ZN7cutlass13device_kernelIN5flash19enable_sm80_to_sm89INS1_16FlashAttnFwdSm80INS1_25CollectiveMainloopFwdSm80ILi8ELi1ELb0EN4cute5tupleIJNS5_1CILi128EEENS7_ILi64EEENS7_ILi192EEEEEELi192ENS_10bfloat16_tEfNS_4arch4Sm80ELb0ELb0ELb1ELb1ELb1ELb0ELb1ELb0EEENS1_21CollectiveEpilogueFwdINS6_IJS8_SA_S9_EEENS6_IJNS7_ILi1EEESI_SI_EEESC_SE_Li256ELb1ELb1ELb0ELb0EEENS1_19SingleTileSchedulerILb1ELb0ELb1ELi128EEEEEEEEEvNT_6ParamsE --------------------------
	.section	.nv.info._ZN7cutlass13device_kernelIN5flash19enable_sm80_to_sm89INS1_16FlashAttnFwdSm80INS1_25CollectiveMainloopFwdSm80ILi8ELi1ELb0EN4cute5tupleIJNS5_1CILi128EEENS7_ILi64EEENS7_ILi192EEEEEELi192ENS_10bfloat16_tEfNS_4arch4Sm80ELb0ELb0ELb1ELb1ELb1ELb0ELb1ELb0EEENS1_21CollectiveEpilogueFwdINS6_IJS8_SA_S9_EEENS6_IJNS7_ILi1EEESI_SI_EEESC_SE_Li256ELb1ELb1ELb0ELb0EEENS1_19SingleTileSchedulerILb1ELb0ELb1ELi128EEEEEEEEEvNT_6ParamsE,"",@"SHT_CUDA_INFO"
	.sectionflags	@""
	.align	4


	//----- nvinfo : EIATTR_CUDA_API_VERSION
	.align		4
        /*0000*/ 	.byte	0x04, 0x37
        /*0002*/ 	.short	(.L_132 - .L_131)
.L_131:
        /*0004*/ 	.word	0x00000082


	//----- nvinfo : EIATTR_KPARAM_INFO
	.align		4
.L_132:
        /*0008*/ 	.byte	0x04, 0x17
        /*000a*/ 	.short	(.L_134 - .L_133)
.L_133:
        /*000c*/ 	.word	0x00000000
        /*0010*/ 	.short	0x0000
        /*0012*/ 	.short	0x0000
        /*0014*/ 	.byte	0x00, 0xf0, 0x61, 0x10


	//----- nvinfo : EIATTR_SPARSE_MMA_MASK
	.align		4
.L_134:
        /*0018*/ 	.byte	0x03, 0x50
        /*001a*/ 	.short	0x0000


	//----- nvinfo : EIATTR_MAXREG_COUNT
	.align		4
        /*001c*/ 	.byte	0x03, 0x1b
        /*001e*/ 	.short	0x00ff


	//----- nvinfo : EIATTR_MERCURY_ISA_VERSION
	.align		4
        /*0020*/ 	.byte	0x03, 0x5f
        /*0022*/ 	.short	0x0101


	//----- nvinfo : EIATTR_EXIT_INSTR_OFFSETS
	.align		4
        /*0024*/ 	.byte	0x04, 0x1c
        /*0026*/ 	.short	(.L_136 - .L_135)


	//   ....[0]....
.L_135:
        /*0028*/ 	.word	0x00000010


	//----- nvinfo : EIATTR_MAX_THREADS
	.align		4
.L_136:
        /*002c*/ 	.byte	0x04, 0x05
        /*002e*/ 	.short	(.L_138 - .L_137)
.L_137:
        /*0030*/ 	.word	0x00000100
        /*0034*/ 	.word	0x00000001
        /*0038*/ 	.word	0x00000001


	//----- nvinfo : EIATTR_CBANK_PARAM_SIZE
	.align		4
.L_138:
        /*003c*/ 	.byte	0x03, 0x19
        /*003e*/ 	.short	0x0418


	//----- nvinfo : EIATTR_PARAM_CBANK
	.align		4
        /*0040*/ 	.byte	0x04, 0x0a
        /*0042*/ 	.short	(.L_140 - .L_139)
	.align		4
.L_139:
        /*0044*/ 	.word	index@(.nv.constant0._ZN7cutlass13device_kernelIN5flash19enable_sm80_to_sm89INS1_16FlashAttnFwdSm80INS1_25CollectiveMainloopFwdSm80ILi8ELi1ELb0EN4cute5tupleIJNS5_1CILi128EEENS7_ILi64EEENS7_ILi192EEEEEELi192ENS_10bfloat16_tEfNS_4arch4Sm80ELb0ELb0ELb1ELb1ELb1ELb0ELb1ELb0EEENS1_21CollectiveEpilogueFwdINS6_IJS8_SA_S9_EEENS6_IJNS7_ILi1EEESI_SI_EEESC_SE_Li256ELb1ELb1ELb0ELb0EEENS1_19SingleTileSchedulerILb1ELb0ELb1ELi128EEEEEEEEEvNT_6ParamsE)
        /*0048*/ 	.short	0x0210
        /*004a*/ 	.short	0x0418


	//----- nvinfo : EIATTR_SW_WAR
	.align		4
.L_140:
        /*004c*/ 	.byte	0x04, 0x36
        /*004e*/ 	.short	(.L_142 - .L_141)
.L_141:
        /*0050*/ 	.word	0x00000008
.L_142:


//--------------------- .nv.info._ZN7cutlass13device_kernelIN5flash19enable_sm80_to_sm89INS1_16FlashAttnFwdSm80INS1_25CollectiveMainloopFwdSm80ILi8ELi1ELb0EN4cute5tupleIJNS5_1CILi128EEENS7_ILi64EEENS7_ILi192EEEEEELi192ENS_10bfloat16_tEfNS_4arch4Sm80ELb0ELb0ELb1ELb1ELb1ELb1ELb1ELb0EEENS1_21CollectiveEpilogueFwdINS6_IJS8_SA_S9_EEENS6_IJNS7_ILi1EEESI_SI_EEESC_SE_Li256ELb1ELb1ELb0ELb0EEENS1_19SingleTileSchedulerILb1ELb0ELb1ELi128EEEEEEEEEvNT_6ParamsE --------------------------
	.section	.nv.info._ZN7cutlass13device_kernelIN5flash19enable_sm80_to_sm89INS1_16FlashAttnFwdSm80INS1_25CollectiveMainloopFwdSm80ILi8ELi1ELb0EN4cute5tupleIJNS5_1CILi128EEENS7_ILi64EEENS7_ILi192EEEEEELi192ENS_10bfloat16_tEfNS_4arch4Sm80ELb0ELb0ELb1ELb1ELb1ELb1ELb1ELb0EEENS1_21CollectiveEpilogueFwdINS6_IJS8_SA_S9_EEENS6_IJNS7_ILi1EEESI_SI_EEESC_SE_Li256ELb1ELb1ELb0ELb0EEENS1_19SingleTileSchedulerILb1ELb0ELb1ELi128EEEEEEEEEvNT_6ParamsE,"",@"SHT_CUDA_INFO"
	.sectionflags	@""
	.align	4


	//----- nvinfo : EIATTR_CUDA_API_VERSION
	.align		4
        /*0000*/ 	.byte	0x04, 0x37
        /*0002*/ 	.short	(.L_144 - .L_143)
.L_143:
        /*0004*/ 	.word	0x00000082


	//----- nvinfo : EIATTR_KPARAM_INFO
	.align		4
.L_144:
        /*0008*/ 	.byte	0x04, 0x17
        /*000a*/ 	.short	(.L_146 - .L_145)
.L_145:
        /*000c*/ 	.word	0x00000000
        /*0010*/ 	.short	0x0000
        /*0012*/ 	.short	0x0000
        /*0014*/ 	.byte	0x00, 0xf0, 0x61, 0x10


	//----- nvinfo : EIATTR_SPARSE_MMA_MASK
	.align		4
.L_146:
        /*0018*/ 	.byte	0x03, 0x50
        /*001a*/ 	.short	0x0000


	//----- nvinfo : EIATTR_MAXREG_COUNT
	.align		4
        /*001c*/ 	.byte	0x03, 0x1b
        /*001e*/ 	.short	0x00ff


	//----- nvinfo : EIATTR_MERCURY_ISA_VERSION
	.align		4
        /*0020*/ 	.byte	0x03, 0x5f
        /*0022*/ 	.short	0x0101


	//----- nvinfo : EIATTR_EXIT_INSTR_OFFSETS
	.align		4
        /*0024*/ 	.byte	0x04, 0x1c
        /*0026*/ 	.short	(.L_148 - .L_147)


	//   ....[0]....
.L_147:
        /*0028*/ 	.word	0x00000010


	//----- nvinfo : EIATTR_MAX_THREADS
	.align		4
.L_148:
        /*002c*/ 	.byte	0x04, 0x05
        /*002e*/ 	.short	(.L_150 - .L_149)
.L_149:
        /*0030*/ 	.word	0x00000100
        /*0034*/ 	.word	0x00000001
        /*0038*/ 	.word	0x00000001


	//----- nvinfo : EIATTR_CBANK_PARAM_SIZE
	.align		4
.L_150:
        /*003c*/ 	.byte	0x03, 0x19
        /*003e*/ 	.short	0x0418


	//----- nvinfo : EIATTR_PARAM_CBANK
	.align		4
        /*0040*/ 	.byte	0x04, 0x0a
        /*0042*/ 	.short	(.L_152 - .L_151)
	.align		4
.L_151:
        /*0044*/ 	.word	index@(.nv.constant0._ZN7cutlass13device_kernelIN5flash19enable_sm80_to_sm89INS1_16FlashAttnFwdSm80INS1_25CollectiveMainloopFwdSm80ILi8ELi1ELb0EN4cute5tupleIJNS5_1CILi128EEENS7_ILi64EEENS7_ILi192EEEEEELi192ENS_10bfloat16_tEfNS_4arch4Sm80ELb0ELb0ELb1ELb1ELb1ELb1ELb1ELb0EEENS1_21CollectiveEpilogueFwdINS6_IJS8_SA_S9_EEENS6_IJNS7_ILi1EEESI_SI_EEESC_SE_Li256ELb1ELb1ELb0ELb0EEENS1_19SingleTileSchedulerILb1ELb0ELb1ELi128EEEEEEEEEvNT_6ParamsE)
        /*0048*/ 	.short	0x0210
        /*004a*/ 	.short	0x0418


	//----- nvinfo : EIATTR_SW_WAR
	.align		4
.L_152:
        /*004c*/ 	.byte	0x04, 0x36
        /*004e*/ 	.short	(.L_154 - .L_153)
.L_153:
        /*0050*/ 	.word	0x00000008
.L_154:


//--------------------- .nv.info._ZN7cutlass13device_kernelIN5flash19enable_sm80_to_sm89INS1_16FlashAttnFwdSm80INS1_25CollectiveMainloopFwdSm80ILi8ELi1ELb0EN4cute5tupleIJNS5_1CILi128EEENS7_ILi64EEENS7_ILi192EEEEEELi192ENS_10bfloat16_tEfNS_4arch4Sm80ELb0ELb1ELb1ELb0ELb1ELb0ELb1ELb0EEENS1_21CollectiveEpilogueFwdINS6_IJS8_SA_S9_EEENS6_IJNS7_ILi1EEESI_SI_EEESC_SE_Li256ELb0ELb1ELb0ELb0EEENS1_19SingleTileSchedulerILb0ELb0ELb1ELi128EEEEEEEEEvNT_6ParamsE --------------------------
	.section	.nv.info._ZN7cutlass13device_kernelIN5flash19enable_sm80_to_sm89INS1_16FlashAttnFwdSm80INS1_25CollectiveMainloopFwdSm80ILi8ELi1ELb0EN4cute5tupleIJNS5_1CILi128EEENS7_ILi64EEENS7_ILi192EEEEEELi192ENS_10bfloat16_tEfNS_4arch4Sm80ELb0ELb1ELb1ELb0ELb1ELb0ELb1ELb0EEENS1_21CollectiveEpilogueFwdINS6_IJS8_SA_S9_EEENS6_IJNS7_ILi1EEESI_SI_EEESC_SE_Li256ELb0ELb1ELb0ELb0EEENS1_19SingleTileSchedulerILb0ELb0ELb1ELi128EEEEEEEEEvNT_6ParamsE,"",@"SHT_CUDA_INFO"
	.sectionflags	@""
	.align	4


	//----- nvinfo : EIATTR_CUDA_API_VERSION
	.align		4
        /*0000*/ 	.byte	0x04, 0x37
        /*0002*/ 	.short	(.L_156 - .L_155)
.L_155:
        /*0004*/ 	.word	0x00000082


	//----- nvinfo : EIATTR_KPARAM_INFO
	.align		4
.L_156:
        /*0008*/ 	.byte	0x04, 0x17
        /*000a*/ 	.short	(.L_158 - .L_157)
.L_157:
        /*000c*/ 	.word	0x00000000
        /*0010*/ 	.short	0x0000
        /*0012*/ 	.short	0x0000
        /*0014*/ 	.byte	0x00, 0xf0, 0x61, 0x10


	//----- nvinfo : EIATTR_SPARSE_MMA_MASK
	.align		4
.L_158:
        /*0018*/ 	.byte	0x03, 0x50
        /*001a*/ 	.short	0x0000


	//----- nvinfo : EIATTR_MAXREG_COUNT
	.align		4
        /*001c*/ 	.byte	0x03, 0x1b
        /*001e*/ 	.short	0x00ff


	//----- nvinfo : EIATTR_MERCURY_ISA_VERSION
	.align		4
        /*0020*/ 	.byte	0x03, 0x5f
        /*0022*/ 	.short	0x0101


	//----- nvinfo : EIATTR_EXIT_INSTR_OFFSETS
	.align		4
        /*0024*/ 	.byte	0x04, 0x1c
        /*0026*/ 	.short	(.L_160 - .L_159)


	//   ....[0]....
.L_159:
        /*0028*/ 	.word	0x00000010


	//----- nvinfo : EIATTR_MAX_THREADS
	.align		4
.L_160:
        /*002c*/ 	.byte	0x04, 0x05
        /*002e*/ 	.short	(.L_162 - .L_161)
.L_161:
        /*0030*/ 	.word	0x00000100
        /*0034*/ 	.word	0x00000001
        /*0038*/ 	.word	0x00000001


	//----- nvinfo : EIATTR_CBANK_PARAM_SIZE
	.align		4
.L_162:
        /*003c*/ 	.byte	0x03, 0x19
        /*003e*/ 	.short	0x0418


	//----- nvinfo : EIATTR_PARAM_CBANK
	.align		4
        /*0040*/ 	.byte	0x04, 0x0a
        /*0042*/ 	.short	(.L_164 - .L_163)
	.align		4
.L_163:
        /*0044*/ 	.word	index@(.nv.constant0._ZN7cutlass13device_kernelIN5flash19enable_sm80_to_sm89INS1_16FlashAttnFwdSm80INS1_25CollectiveMainloopFwdSm80ILi8ELi1ELb0EN4cute5tupleIJNS5_1CILi128EEENS7_ILi64EEENS7_ILi192EEEEEELi192ENS_10bfloat16_tEfNS_4arch4Sm80ELb0ELb1ELb1ELb0ELb1ELb0ELb1ELb0EEENS1_21CollectiveEpilogueFwdINS6_IJS8_SA_S9_EEENS6_IJNS7_ILi1EEESI_SI_EEESC_SE_Li256ELb0ELb1ELb0ELb0EEENS1_19SingleTileSchedulerILb0ELb0ELb1ELi128EEEEEEEEEvNT_6ParamsE)
        /*0048*/ 	.short	0x0210
        /*004a*/ 	.short	0x0418


	//----- nvinfo : EIATTR_SW_WAR
	.align		4
.L_164:
        /*004c*/ 	.byte	0x04, 0x36
        /*004e*/ 	.short	(.L_166 - .L_165)
.L_165:
        /*0050*/ 	.word	0x00000008
.L_166:


//--------------------- .nv.info._ZN7cutlass13device_kernelIN5flash19enable_sm80_to_sm89INS1_16FlashAttnFwdSm80INS1_25CollectiveMainloopFwdSm80ILi8ELi1ELb0EN4cute5tupleIJNS5_1CILi128EEENS7_ILi64EEENS7_ILi192EEEEEELi192ENS_10bfloat16_tEfNS_4arch4Sm80ELb0ELb1ELb1ELb1ELb1ELb0ELb1ELb0EEENS1_21CollectiveEpilogueFwdINS6_IJS8_SA_S9_EEENS6_IJNS7_ILi1EEESI_SI_EEESC_SE_Li256ELb1ELb1ELb0ELb0EEENS1_19SingleTileSchedulerILb1ELb0ELb1ELi128EEEEEEEEEvNT_6ParamsE --------------------------
	.section	.nv.info._ZN7cutlass13device_kernelIN5flash19enable_sm80_to_sm89INS1_16FlashAttnFwdSm80INS1_25CollectiveMainloopFwdSm80ILi8ELi1ELb0EN4cute5tupleIJNS5_1CILi128EEENS7_ILi64EEENS7_ILi192EEEEEELi192ENS_10bfloat16_tEfNS_4arch4Sm80ELb0ELb1ELb1ELb1ELb1ELb0ELb1ELb0EEENS1_21CollectiveEpilogueFwdINS6_IJS8_SA_S9_EEENS6_IJNS7_ILi1EEESI_SI_EEESC_SE_Li256ELb1ELb1ELb0ELb0EEENS1_19SingleTileSchedulerILb1ELb0ELb1ELi128EEEEEEEEEvNT_6ParamsE,"",@"SHT_CUDA_INFO"
	.sectionflags	@""
	.align	4


	//----- nvinfo : EIATTR_CUDA_API_VERSION
	.align		4
        /*0000*/ 	.byte	0x04, 0x37
        /*0002*/ 	.short	(.L_168 - .L_167)
.L_167:
        /*0004*/ 	.word	0x00000082


	//----- nvinfo : EIATTR_KPARAM_INFO
	.align		4
.L_168:
        /*0008*/ 	.byte	0x04, 0x17
        /*000a*/ 	.short	(.L_170 - .L_169)
.L_169:
        /*000c*/ 	.word	0x00000000
        /*0010*/ 	.short	0x0000
        /*0012*/ 	.short	0x0000
        /*0014*/ 	.byte	0x00, 0xf0, 0x61, 0x10


	//----- nvinfo : EIATTR_SPARSE_MMA_MASK
	.align		4
.L_170:
        /*0018*/ 	.byte	0x03, 0x50
        /*001a*/ 	.short	0x0000


	//----- nvinfo : EIATTR_MAXREG_COUNT
	.align		4
        /*001c*/ 	.byte	0x03, 0x1b
        /*001e*/ 	.short	0x00ff


	//----- nvinfo : EIATTR_MERCURY_ISA_VERSION
	.align		4
        /*0020*/ 	.byte	0x03, 0x5f
        /*0022*/ 	.short	0x0101


	//----- nvinfo : EIATTR_EXIT_INSTR_OFFSETS
	.align		4
        /*0024*/ 	.byte	0x04, 0x1c
        /*0026*/ 	.short	(.L_172 - .L_171)


	//   ....[0]....
.L_171:
        /*0028*/ 	.word	0x00000010


	//----- nvinfo : EIATTR_MAX_THREADS
	.align		4
.L_172:
        /*002c*/ 	.byte	0x04, 0x05
        /*002e*/ 	.short	(.L_174 - .L_173)
.L_173:
        /*0030*/ 	.word	0x00000100
        /*0034*/ 	.word	0x00000001
        /*0038*/ 	.word	0x00000001


	//----- nvinfo : EIATTR_CBANK_PARAM_SIZE
	.align		4
.L_174:
        /*003c*/ 	.byte	0x03, 0x19
        /*003e*/ 	.short	0x0418


	//----- nvinfo : EIATTR_PARAM_CBANK
	.align		4
        /*0040*/ 	.byte	0x04, 0x0a
        /*0042*/ 	.short	(.L_176 - .L_175)
	.align		4
.L_175:
        /*0044*/ 	.word	index@(.nv.constant0._ZN7cutlass13device_kernelIN5flash19enable_sm80_to_sm89INS1_16FlashAttnFwdSm80INS1_25CollectiveMainloopFwdSm80ILi8ELi1ELb0EN4cute5tupleIJNS5_1CILi128EEENS7_ILi64EEENS7_ILi192EEEEEELi192ENS_10bfloat16_tEfNS_4arch4Sm80ELb0ELb1ELb1ELb1ELb1ELb0ELb1ELb0EEENS1_21CollectiveEpilogueFwdINS6_IJS8_SA_S9_EEENS6_IJNS7_ILi1EEESI_SI_EEESC_SE_Li256ELb1ELb1ELb0ELb0EEENS1_19SingleTileSchedulerILb1ELb0ELb1ELi128EEEEEEEEEvNT_6ParamsE)
        /*0048*/ 	.short	0x0210
        /*004a*/ 	.short	0x0418


	//----- nvinfo : EIATTR_SW_WAR
	.align		4
.L_176:
        /*004c*/ 	.byte	0x04, 0x36
        /*004e*/ 	.short	(.L_178 - .L_177)
.L_177:
        /*0050*/ 	.word	0x00000008
.L_178:


//--------------------- .nv.info._ZN7cutlass13device_kernelIN5flash19enable_sm80_to_sm89INS1_16FlashAttnFwdSm80INS1_25CollectiveMainloopFwdSm80ILi8ELi1ELb0EN4cute5tupleIJNS5_1CILi128EEENS7_ILi64EEENS7_ILi192EEEEEELi192ENS_10bfloat16_tEfNS_4arch4Sm80ELb0ELb1ELb1ELb1ELb1ELb1ELb1ELb0EEENS1_21CollectiveEpilogueFwdINS6_IJS8_SA_S9_EEENS6_IJNS7_ILi1EEESI_SI_EEESC_SE_Li256ELb1ELb1ELb0ELb0EEENS1_19SingleTileSchedulerILb1ELb0ELb1ELi128EEEEEEEEEvNT_6ParamsE --------------------------
	.section	.nv.info._ZN7cutlass13device_kernelIN5flash19enable_sm80_to_sm89INS1_16FlashAttnFwdSm80INS1_25CollectiveMainloopFwdSm80ILi8ELi1ELb0EN4cute5tupleIJNS5_1CILi128EEENS7_ILi64EEENS7_ILi192EEEEEELi192ENS_10bfloat16_tEfNS_4arch4Sm80ELb0ELb1ELb1ELb1ELb1ELb1ELb1ELb0EEENS1_21CollectiveEpilogueFwdINS6_IJS8_SA_S9_EEENS6_IJNS7_ILi1EEESI_SI_EEESC_SE_Li256ELb1ELb1ELb0ELb0EEENS1_19SingleTileSchedulerILb1ELb0ELb1ELi128EEEEEEEEEvNT_6ParamsE,"",@"SHT_CUDA_INFO"
	.sectionflags	@""
	.align	4


	//----- nvinfo : EIATTR_CUDA_API_VERSION
	.align		4
        /*0000*/ 	.byte	0x04, 0x37
        /*0002*/ 	.short	(.L_180 - .L_179)
.L_179:
        /*0004*/ 	.word	0x00000082


	//----- nvinfo : EIATTR_KPARAM_INFO
	.align		4
.L_180:
        /*0008*/ 	.byte	0x04, 0x17
        /*000a*/ 	.short	(.L_182 - .L_181)
.L_181:
        /*000c*/ 	.word	0x00000000
        /*0010*/ 	.short	0x0000
        /*0012*/ 	.short	0x0000
        /*0014*/ 	.byte	0x00, 0xf0, 0x61, 0x10


	//----- nvinfo : EIATTR_SPARSE_MMA_MASK
	.align		4
.L_182:
        /*0018*/ 	.byte	0x03, 0x50
        /*001a*/ 	.short	0x0000


	//----- nvinfo : EIATTR_MAXREG_COUNT
	.align		4
        /*001c*/ 	.byte	0x03, 0x1b
        /*001e*/ 	.short	0x00ff


	//----- nvinfo : EIATTR_MERCURY_ISA_VERSION
	.align		4
        /*0020*/ 	.byte	0x03, 0x5f
        /*0022*/ 	.short	0x0101


	//----- nvinfo : EIATTR_EXIT_INSTR_OFFSETS
	.align		4
        /*0024*/ 	.byte	0x04, 0x1c
        /*0026*/ 	.short	(.L_184 - .L_183)


	//   ....[0]....
.L_183:
        /*0028*/ 	.word	0x00000010


	//----- nvinfo : EIATTR_MAX_THREADS
	.align		4
.L_184:
        /*002c*/ 	.byte	0x04, 0x05
        /*002e*/ 	.short	(.L_186 - .L_185)
.L_185:
        /*0030*/ 	.word	0x00000100
        /*0034*/ 	.word	0x00000001
        /*0038*/ 	.word	0x00000001


	//----- nvinfo : EIATTR_CBANK_PARAM_SIZE
	.align		4
.L_186:
        /*003c*/ 	.byte	0x03, 0x19
        /*003e*/ 	.short	0x0418


	//----- nvinfo : EIATTR_PARAM_CBANK
	.align		4
        /*0040*/ 	.byte	0x04, 0x0a
        /*0042*/ 	.short	(.L_188 - .L_187)
	.align		4
.L_187:
        /*0044*/ 	.word	index@(.nv.constant0._ZN7cutlass13device_kernelIN5flash19enable_sm80_to_sm89INS1_16FlashAttnFwdSm80INS1_25CollectiveMainloopFwdSm80ILi8ELi1ELb0EN4cute5tupleIJNS5_1CILi128EEENS7_ILi64EEENS7_ILi192EEEEEELi192ENS_10bfloat16_tEfNS_4arch4Sm80ELb0ELb1ELb1ELb1ELb1ELb1ELb1ELb0EEENS1_21CollectiveEpilogueFwdINS6_IJS8_SA_S9_EEENS6_IJNS7_ILi1EEESI_SI_EEESC_SE_Li256ELb1ELb1ELb0ELb0EEENS1_19SingleTileSchedulerILb1ELb0ELb1ELi128EEEEEEEEEvNT_6ParamsE)
        /*0048*/ 	.short	0x0210
        /*004a*/ 	.short	0x0418


	//----- nvinfo : EIATTR_SW_WAR
	.align		4
.L_188:
        /*004c*/ 	.byte	0x04, 0x36
        /*004e*/ 	.short	(.L_190 - .L_189)
.L_189:
        /*0050*/ 	.word	0x00000008
.L_190:


//--------------------- .nv.info._ZN7cutlass13device_kernelIN5flash19enable_sm80_to_sm89INS1_16FlashAttnFwdSm80INS1_25CollectiveMainloopFwdSm80ILi8ELi1ELb0EN4cute5tupleIJNS5_1CILi128EEENS7_ILi64EEENS7_ILi192EEEEEELi192ENS_10bfloat16_tEfNS_4arch4Sm80ELb1ELb0ELb1ELb0ELb1ELb0ELb1ELb0EEENS1_21CollectiveEpilogueFwdINS6_IJS8_SA_S9_EEENS6_IJNS7_ILi1EEESI_SI_EEESC_SE_Li256ELb0ELb1ELb0ELb0EEENS1_30DynamicPersistentTileSchedulerILi256ELi256ELb0ELb1ELb0EEEEEEEEEvNT_6ParamsE --------------------------
	.section	.nv.info._ZN7cutlass13device_kernelIN5flash19enable_sm80_to_sm89INS1_16FlashAttnFwdSm80INS1_25CollectiveMainloopFwdSm80ILi8ELi1ELb0EN4cute5tupleIJNS5_1CILi128EEENS7_ILi64EEENS7_ILi192EEEEEELi192ENS_10bfloat16_tEfNS_4arch4Sm80ELb1ELb0ELb1ELb0ELb1ELb0ELb1ELb0EEENS1_21CollectiveEpilogueFwdINS6_IJS8_SA_S9_EEENS6_IJNS7_ILi1EEESI_SI_EEESC_SE_Li256ELb0ELb1ELb0ELb0EEENS1_30DynamicPersistentTileSchedulerILi256ELi256ELb0ELb1ELb0EEEEEEEEEvNT_6ParamsE,"",@"SHT_CUDA_INFO"
	.sectionflags	@""
	.align	4


	//----- nvinfo : EIATTR_CUDA_API_VERSION
	.align		4
        /*0000*/ 	.byte	0x04, 0x37
        /*0002*/ 	.short	(.L_192 - .L_191)
.L_191:
        /*0004*/ 	.word	0x00000082


	//----- nvinfo : EIATTR_KPARAM_INFO
	.align		4
.L_192:
        /*0008*/ 	.byte	0x04, 0x17
        /*000a*/ 	.short	(.L_194 - .L_193)
.L_193:
        /*000c*/ 	.word	0x00000000
        /*0010*/ 	.short	0x0000
        /*0012*/ 	.short	0x0000
        /*0014*/ 	.byte	0x00, 0xf0, 0xa1, 0x10


	//----- nvinfo : EIATTR_SPARSE_MMA_MASK
	.align		4
.L_194:
        /*0018*/ 	.byte	0x03, 0x50
        /*001a*/ 	.short	0x0000


	//----- nvinfo : EIATTR_MAXREG_COUNT
	.align		4
        /*001c*/ 	.byte	0x03, 0x1b
        /*001e*/ 	.short	0x00ff


	//----- nvinfo : EIATTR_MERCURY_ISA_VERSION
	.align		4
        /*0020*/ 	.byte	0x03, 0x5f
        /*0022*/ 	.short	0x0101


	//----- nvinfo : EIATTR_EXIT_INSTR_OFFSETS
	.align		4
        /*0024*/ 	.byte	0x04, 0x1c
        /*0026*/ 	.short	(.L_196 - .L_195)


	//   ....[0]....
.L_195:
        /*0028*/ 	.word	0x00000010


	//----- nvinfo : EIATTR_MAX_THREADS
	.align		4
.L_196:
        /*002c*/ 	.byte	0x04, 0x05
        /*002e*/ 	.short	(.L_198 - .L_197)
.L_197:
        /*0030*/ 	.word	0x00000100
        /*0034*/ 	.word	0x00000001
        /*0038*/ 	.word	0x00000001


	//----- nvinfo : EIATTR_CBANK_PARAM_SIZE
	.align		4
.L_198:
        /*003c*/ 	.byte	0x03, 0x19
        /*003e*/ 	.short	0x0428


	//----- nvinfo : EIATTR_PARAM_CBANK
	.align		4
        /*0040*/ 	.byte	0x04, 0x0a
        /*0042*/ 	.short	(.L_200 - .L_199)
	.align		4
.L_199:
        /*0044*/ 	.word	index@(.nv.constant0._ZN7cutlass13device_kernelIN5flash19enable_sm80_to_sm89INS1_16FlashAttnFwdSm80INS1_25CollectiveMainloopFwdSm80ILi8ELi1ELb0EN4cute5tupleIJNS5_1CILi128EEENS7_ILi64EEENS7_ILi192EEEEEELi192ENS_10bfloat16_tEfNS_4arch4Sm80ELb1ELb0ELb1ELb0ELb1ELb0ELb1ELb0EEENS1_21CollectiveEpilogueFwdINS6_IJS8_SA_S9_EEENS6_IJNS7_ILi1EEESI_SI_EEESC_SE_Li256ELb0ELb1ELb0ELb0EEENS1_30DynamicPersistentTileSchedulerILi256ELi256ELb0ELb1ELb0EEEEEEEEEvNT_6ParamsE)
        /*0048*/ 	.short	0x0210
        /*004a*/ 	.short	0x0428


	//----- nvinfo : EIATTR_SW_WAR
	.align		4
.L_200:
        /*004c*/ 	.byte	0x04, 0x36
        /*004e*/ 	.short	(.L_202 - .L_201)
.L_201:
        /*0050*/ 	.word	0x00000008
.L_202:


//--------------------- .nv.info._ZN7cutlass13device_kernelIN5flash19enable_sm80_to_sm89INS1_16FlashAttnFwdSm80INS1_25CollectiveMainloopFwdSm80ILi8ELi1ELb0EN4cute5tupleIJNS5_1CILi128EEENS7_ILi64EEENS7_ILi192EEEEEELi192ENS_10bfloat16_tEfNS_4arch4Sm80ELb1ELb0ELb1ELb1ELb1ELb0ELb1ELb0EEENS1_21CollectiveEpilogueFwdINS6_IJS8_SA_S9_EEENS6_IJNS7_ILi1EEESI_SI_EEESC_SE_Li256ELb1ELb1ELb0ELb0EEENS1_19SingleTileSchedulerILb1ELb0ELb1ELi128EEEEEEEEEvNT_6ParamsE --------------------------
	.section	.nv.info._ZN7cutlass13device_kernelIN5flash19enable_sm80_to_sm89INS1_16FlashAttnFwdSm80INS1_25CollectiveMainloopFwdSm80ILi8ELi1ELb0EN4cute5tupleIJNS5_1CILi128EEENS7_ILi64EEENS7_ILi192EEEEEELi192ENS_10bfloat16_tEfNS_4arch4Sm80ELb1ELb0ELb1ELb1ELb1ELb0ELb1ELb0EEENS1_21CollectiveEpilogueFwdINS6_IJS8_SA_S9_EEENS6_IJNS7_ILi1EEESI_SI_EEESC_SE_Li256ELb1ELb1ELb0ELb0EEENS1_19SingleTileSchedulerILb1ELb0ELb1ELi128EEEEEEEEEvNT_6ParamsE,"",@"SHT_CUDA_INFO"
	.sectionflags	@""
	.align	4


	//----- nvinfo : EIATTR_CUDA_API_VERSION
	.align		4
        /*0000*/ 	.byte	0x04, 0x37
        /*0002*/ 	.short	(.L_204 - .L_203)
.L_203:
        /*0004*/ 	.word	0x00000082


	//----- nvinfo : EIATTR_KPARAM_INFO
	.align		4
.L_204:
        /*0008*/ 	.byte	0x04, 0x17
        /*000a*/ 	.short	(.L_206 - .L_205)
.L_205:
        /*000c*/ 	.word	0x00000000
        /*0010*/ 	.short	0x0000
        /*0012*/ 	.short	0x0000
        /*0014*/ 	.byte	0x00, 0xf0, 0x61, 0x10


	//----- nvinfo : EIATTR_SPARSE_MMA_MASK
	.align		4
.L_206:
        /*0018*/ 	.byte	0x03, 0x50
        /*001a*/ 	.short	0x0000


	//----- nvinfo : EIATTR_MAXREG_COUNT
	.align		4
        /*001c*/ 	.byte	0x03, 0x1b
        /*001e*/ 	.short	0x00ff


	//----- nvinfo : EIATTR_MERCURY_ISA_VERSION
	.align		4
        /*0020*/ 	.byte	0x03, 0x5f
        /*0022*/ 	.short	0x0101


	//----- nvinfo : EIATTR_EXIT_INSTR_OFFSETS
	.align		4
        /*0024*/ 	.byte	0x04, 0x1c
        /*0026*/ 	.short	(.L_208 - .L_207)


	//   ....[0]....
.L_207:
        /*0028*/ 	.word	0x00000010


	//----- nvinfo : EIATTR_MAX_THREADS
	.align		4
.L_208:
        /*002c*/ 	.byte	0x04, 0x05
        /*002e*/ 	.short	(.L_210 - .L_209)
.L_209:
        /*0030*/ 	.word	0x00000100
        /*0034*/ 	.word	0x00000001
        /*0038*/ 	.word	0x00000001


	//----- nvinfo : EIATTR_CBANK_PARAM_SIZE
	.align		4
.L_210:
        /*003c*/ 	.byte	0x03, 0x19
        /*003e*/ 	.short	0x0418


	//----- nvinfo : EIATTR_PARAM_CBANK
	.align		4
        /*0040*/ 	.byte	0x04, 0x0a
        /*0042*/ 	.short	(.L_212 - .L_211)
	.align		4
.L_211:
        /*0044*/ 	.word	index@(.nv.constant0._ZN7cutlass13device_kernelIN5flash19enable_sm80_to_sm89INS1_16FlashAttnFwdSm80INS1_25CollectiveMainloopFwdSm80ILi8ELi1ELb0EN4cute5tupleIJNS5_1CILi128EEENS7_ILi64EEENS7_ILi192EEEEEELi192ENS_10bfloat16_tEfNS_4arch4Sm80ELb1ELb0ELb1ELb1ELb1ELb0ELb1ELb0EEENS1_21CollectiveEpilogueFwdINS6_IJS8_SA_S9_EEENS6_IJNS7_ILi1EEESI_SI_EEESC_SE_Li256ELb1ELb1ELb0ELb0EEENS1_19SingleTileSchedulerILb1ELb0ELb1ELi128EEEEEEEEEvNT_6ParamsE)
        /*0048*/ 	.short	0x0210
        /*004a*/ 	.short	0x0418


	//----- nvinfo : EIATTR_SW_WAR
	.align		4
.L_212:
        /*004c*/ 	.byte	0x04, 0x36
        /*004e*/ 	.short	(.L_214 - .L_213)
.L_213:
        /*0050*/ 	.word	0x00000008
.L_214:


//--------------------- .nv.info._ZN7cutlass13device_kernelIN5flash19enable_sm80_to_sm89INS1_16FlashAttnFwdSm80INS1_25CollectiveMainloopFwdSm80ILi8ELi1ELb0EN4cute5tupleIJNS5_1CILi128EEENS7_ILi64EEENS7_ILi192EEEEEELi192ENS_10bfloat16_tEfNS_4arch4Sm80ELb1ELb0ELb1ELb1ELb1ELb1ELb1ELb0EEENS1_21CollectiveEpilogueFwdINS6_IJS8_SA_S9_EEENS6_IJNS7_ILi1EEESI_SI_EEESC_SE_Li256ELb1ELb1ELb0ELb0EEENS1_19SingleTileSchedulerILb1ELb0ELb1ELi128EEEEEEEEEvNT_6ParamsE --------------------------
	.section	.nv.info._ZN7cutlass13device_kernelIN5flash19enable_sm80_to_sm89INS1_16FlashAttnFwdSm80INS1_25CollectiveMainloopFwdSm80ILi8ELi1ELb0EN4cute5tupleIJNS5_1CILi128EEENS7_ILi64EEENS7_ILi192EEEEEELi192ENS_10bfloat16_tEfNS_4arch4Sm80ELb1ELb0ELb1ELb1ELb1ELb1ELb1ELb0EEENS1_21CollectiveEpilogueFwdINS6_IJS8_SA_S9_EEENS6_IJNS7_ILi1EEESI_SI_EEESC_SE_Li256ELb1ELb1ELb0ELb0EEENS1_19SingleTileSchedulerILb1ELb0ELb1ELi128EEEEEEEEEvNT_6ParamsE,"",@"SHT_CUDA_INFO"
	.sectionflags	@""
	.align	4


	//----- nvinfo : EIATTR_CUDA_API_VERSION
	.align		4
        /*0000*/ 	.byte	0x04, 0x37
        /*0002*/ 	.short	(.L_216 - .L_215)
.L_215:
        /*0004*/ 	.word	0x00000082


	//----- nvinfo : EIATTR_KPARAM_INFO
	.align		4
.L_216:
        /*0008*/ 	.byte	0x04, 0x17
        /*000a*/ 	.short	(.L_218 - .L_217)
.L_217:
        /*000c*/ 	.word	0x00000000
        /*0010*/ 	.short	0x0000
        /*0012*/ 	.short	0x0000
        /*0014*/ 	.byte	0x00, 0xf0, 0x61, 0x10


	//----- nvinfo : EIATTR_SPARSE_MMA_MASK
	.align		4
.L_218:
        /*0018*/ 	.byte	0x03, 0x50
        /*001a*/ 	.short	0x0000


	//----- nvinfo : EIATTR_MAXREG_COUNT
	.align		4
        /*001c*/ 	.byte	0x03, 0x1b
        /*001e*/ 	.short	0x00ff


	//----- nvinfo : EIATTR_MERCURY_ISA_VERSION
	.align		4
        /*0020*/ 	.byte	0x03, 0x5f
        /*0022*/ 	.short	0x0101


	//----- nvinfo : EIATTR_EXIT_INSTR_OFFSETS
	.align		4
        /*0024*/ 	.byte	0x04, 0x1c
        /*0026*/ 	.short	(.L_220 - .L_219)


	//   ....[0]....
.L_219:
        /*0028*/ 	.word	0x00000010


	//----- nvinfo : EIATTR_MAX_THREADS
	.align		4
.L_220:
        /*002c*/ 	.byte	0x04, 0x05
        /*002e*/ 	.short	(.L_222 - .L_221)
.L_221:
        /*0030*/ 	.word	0x00000100
        /*0034*/ 	.word	0x00000001
        /*0038*/ 	.word	0x00000001


	//----- nvinfo : EIATTR_CBANK_PARAM_SIZE
	.align		4
.L_222:
        /*003c*/ 	.byte	0x03, 0x19
        /*003e*/ 	.short	0x0418


	//----- nvinfo : EIATTR_PARAM_CBANK
	.align		4
        /*0040*/ 	.byte	0x04, 0x0a
        /*0042*/ 	.short	(.L_224 - .L_223)
	.align		4
.L_223:
        /*0044*/ 	.word	index@(.nv.constant0._ZN7cutlass13device_kernelIN5flash19enable_sm80_to_sm89INS1_16FlashAttnFwdSm80INS1_25CollectiveMainloopFwdSm80ILi8ELi1ELb0EN4cute5tupleIJNS5_1CILi128EEENS7_ILi64EEENS7_ILi192EEEEEELi192ENS_10bfloat16_tEfNS_4arch4Sm80ELb1ELb0ELb1ELb1ELb1ELb1ELb1ELb0EEENS1_21CollectiveEpilogueFwdINS6_IJS8_SA_S9_EEENS6_IJNS7_ILi1EEESI_SI_EEESC_SE_Li256ELb1ELb1ELb0ELb0EEENS1_19SingleTileSchedulerILb1ELb0ELb1ELi128EEEEEEEEEvNT_6ParamsE)
        /*0048*/ 	.short	0x0210
        /*004a*/ 	.short	0x0418


	//----- nvinfo : EIATTR_SW_WAR
	.align		4
.L_224:
        /*004c*/ 	.byte	0x04, 0x36
        /*004e*/ 	.short	(.L_226 - .L_225)
.L_225:
        /*0050*/ 	.word	0x00000008
.L_226:


//--------------------- .nv.info._ZN7cutlass13device_kernelIN5flash19enable_sm80_to_sm89INS1_16FlashAttnFwdSm80INS1_25CollectiveMainloopFwdSm80ILi8ELi2ELb0EN4cute5tupleIJNS5_1CILi128EEENS7_ILi64EEENS7_ILi192EEEEEELi192ENS_10bfloat16_tEfNS_4arch4Sm80ELb0ELb0ELb1ELb0ELb1ELb0ELb1ELb0EEENS1_21CollectiveEpilogueFwdINS6_IJS8_SA_S9_EEENS6_IJNS7_ILi1EEESI_SI_EEESC_SE_Li256ELb0ELb1ELb0ELb0EEENS1_19SingleTileSchedulerILb0ELb0ELb1ELi128EEEEEEEEEvNT_6ParamsE --------------------------
	.section	.nv.info._ZN7cutlass13device_kernelIN5flash19enable_sm80_to_sm89INS1_16FlashAttnFwdSm80INS1_25CollectiveMainloopFwdSm80ILi8ELi2ELb0EN4cute5tupleIJNS5_1CILi128EEENS7_ILi64EEENS7_ILi192EEEEEELi192ENS_10bfloat16_tEfNS_4arch4Sm80ELb0ELb0ELb1ELb0ELb1ELb0ELb1ELb0EEENS1_21CollectiveEpilogueFwdINS6_IJS8_SA_S9_EEENS6_IJNS7_ILi1EEESI_SI_EEESC_SE_Li256ELb0ELb1ELb0ELb0EEENS1_19SingleTileSchedulerILb0ELb0ELb1ELi128EEEEEEEEEvNT_6ParamsE,"",@"SHT_CUDA_INFO"
	.sectionflags	@""
	.align	4


	//----- nvinfo : EIATTR_CUDA_API_VERSION
	.align		4
        /*0000*/ 	.byte	0x04, 0x37
        /*0002*/ 	.short	(.L_228 - .L_227)
.L_227:
        /*0004*/ 	.word	0x00000082


	//----- nvinfo : EIATTR_KPARAM_INFO
	.align		4
.L_228:
        /*0008*/ 	.byte	0x04, 0x17
        /*000a*/ 	.short	(.L_230 - .L_229)
.L_229:
        /*000c*/ 	.word	0x00000000
        /*0010*/ 	.short	0x0000
        /*0012*/ 	.short	0x0000
        /*0014*/ 	.byte	0x00, 0xf0, 0x61, 0x10


	//----- nvinfo : EIATTR_SPARSE_MMA_MASK
	.align		4
.L_230:
        /*0018*/ 	.byte	0x03, 0x50
        /*001a*/ 	.short	0x0000


	//----- nvinfo : EIATTR_MAXREG_COUNT
	.align		4
        /*001c*/ 	.byte	0x03, 0x1b
        /*001e*/ 	.short	0x00ff


	//----- nvinfo : EIATTR_MERCURY_ISA_VERSION
	.align		4
        /*0020*/ 	.byte	0x03, 0x5f
        /*0022*/ 	.short	0x0101


	//----- nvinfo : EIATTR_EXIT_INSTR_OFFSETS
	.align		4
        /*0024*/ 	.byte	0x04, 0x1c
        /*0026*/ 	.short	(.L_232 - .L_231)


	//   ....[0]....
.L_231:
        /*0028*/ 	.word	0x00000010


	//----- nvinfo : EIATTR_MAX_THREADS
	.align		4
.L_232:
        /*002c*/ 	.byte	0x04, 0x05
        /*002e*/ 	.short	(.L_234 - .L_233)
.L_233:
        /*0030*/ 	.word	0x00000100
        /*0034*/ 	.word	0x00000001
        /*0038*/ 	.word	0x00000001


	//----- nvinfo : EIATTR_CBANK_PARAM_SIZE
	.align		4
.L_234:
        /*003c*/ 	.byte	0x03, 0x19
        /*003e*/ 	.short	0x0418


	//----- nvinfo : EIATTR_PARAM_CBANK
	.align		4
        /*0040*/ 	.byte	0x04, 0x0a
        /*0042*/ 	.short	(.L_236 - .L_235)
	.align		4
.L_235:
        /*0044*/ 	.word	index@(.nv.constant0._ZN7cutlass13device_kernelIN5flash19enable_sm80_to_sm89INS1_16FlashAttnFwdSm80INS1_25CollectiveMainloopFwdSm80ILi8ELi2ELb0EN4cute5tupleIJNS5_1CILi128EEENS7_ILi64EEENS7_ILi192EEEEEELi192ENS_10bfloat16_tEfNS_4arch4Sm80ELb0ELb0ELb1ELb0ELb1ELb0ELb1ELb0EEENS1_21CollectiveEpilogueFwdINS6_IJS8_SA_S9_EEENS6_IJNS7_ILi1EEESI_SI_EEESC_SE_Li256ELb0ELb1ELb0ELb0EEENS1_19SingleTileSchedulerILb0ELb0ELb1ELi128EEEEEEEEEvNT_6ParamsE)
        /*0048*/ 	.short	0x0210
        /*004a*/ 	.short	0x0418


	//----- nvinfo : EIATTR_SW_WAR
	.align		4
.L_236:
        /*004c*/ 	.byte	0x04, 0x36
        /*004e*/ 	.short	(.L_238 - .L_237)
.L_237:
        /*0050*/ 	.word	0x00000008
.L_238:


//--------------------- .nv.info._ZN7cutlass13device_kernelIN5flash19enable_sm80_to_sm89INS1_16FlashAttnFwdSm80INS1_25CollectiveMainloopFwdSm80ILi8ELi2ELb0EN4cute5tupleIJNS5_1CILi128EEENS7_ILi64EEENS7_ILi192EEEEEELi192ENS_10bfloat16_tEfNS_4arch4Sm80ELb0ELb0ELb1ELb1ELb1ELb0ELb1ELb0EEENS1_21CollectiveEpilogueFwdINS6_IJS8_SA_S9_EEENS6_IJNS7_ILi1EEESI_SI_EEESC_SE_Li256ELb1ELb1ELb0ELb0EEENS1_19SingleTileSchedulerILb1ELb0ELb1ELi128EEEEEEEEEvNT_6ParamsE --------------------------
	.section	.nv.info._ZN7cutlass13device_kernelIN5flash19enable_sm80_to_sm89INS1_16FlashAttnFwdSm80INS1_25CollectiveMainloopFwdSm80ILi8ELi2ELb0EN4cute5tupleIJNS5_1CILi128EEENS7_ILi64EEENS7_ILi192EEEEEELi192ENS_10bfloat16_tEfNS_4arch4Sm80ELb0ELb0ELb1ELb1ELb1ELb0ELb1ELb0EEENS1_21CollectiveEpilogueFwdINS6_IJS8_SA_S9_EEENS6_IJNS7_ILi1EEESI_SI_EEESC_SE_Li256ELb1ELb1ELb0ELb0EEENS1_19SingleTileSchedulerILb1ELb0ELb1ELi128EEEEEEEEEvNT_6ParamsE,"",@"SHT_CUDA_INFO"
	.sectionflags	@""
	.align	4


	//----- nvinfo : EIATTR_CUDA_API_VERSION
	.align		4
        /*0000*/ 	.byte	0x04, 0x37
        /*0002*/ 	.short	(.L_240 - .L_239)
.L_239:
        /*0004*/ 	.word	0x00000082


	//----- nvinfo : EIATTR_KPARAM_INFO
	.align		4
.L_240:
        /*0008*/ 	.byte	0x04, 0x17
        /*000a*/ 	.short	(.L_242 - .L_241)
.L_241:
        /*000c*/ 	.word	0x00000000
        /*0010*/ 	.short	0x0000
        /*0012*/ 	.short	0x0000
        /*0014*/ 	.byte	0x00, 0xf0, 0x61, 0x10


	//----- nvinfo : EIATTR_SPARSE_MMA_MASK
	.align		4
.L_242:
        /*0018*/ 	.byte	0x03, 0x50
        /*001a*/ 	.short	0x0000


	//----- nvinfo : EIATTR_MAXREG_COUNT
	.align		4
        /*001c*/ 	.byte	0x03, 0x1b
        /*001e*/ 	.short	0x00ff


	//----- nvinfo : EIATTR_MERCURY_ISA_VERSION
	.align		4
        /*0020*/ 	.byte	0x03, 0x5f
        /*0022*/ 	.short	0x0101


	//----- nvinfo : EIATTR_EXIT_INSTR_OFFSETS
	.align		4
        /*0024*/ 	.byte	0x04, 0x1c
        /*0026*/ 	.short	(.L_244 - .L_243)


	//   ....[0]....
.L_243:
        /*0028*/ 	.word	0x00000010


	//----- nvinfo : EIATTR_MAX_THREADS
	.align		4
.L_244:
        /*002c*/ 	.byte	0x04, 0x05
        /*002e*/ 	.short	(.L_246 - .L_245)
.L_245:
        /*0030*/ 	.word	0x00000100
        /*0034*/ 	.word	0x00000001
        /*0038*/ 	.word	0x00000001


	//----- nvinfo : EIATTR_CBANK_PARAM_SIZE
	.align		4
.L_246:
        /*003c*/ 	.byte	0x03, 0x19
        /*003e*/ 	.short	0x0418


	//----- nvinfo : EIATTR_PARAM_CBANK
	.align		4
        /*0040*/ 	.byte	0x04, 0x0a
        /*0042*/ 	.short	(.L_248 - .L_247)
	.align		4
.L_247:
        /*0044*/ 	.word	index@(.nv.constant0._ZN7cutlass13device_kernelIN5flash19enable_sm80_to_sm89INS1_16FlashAttnFwdSm80INS1_25CollectiveMainloopFwdSm80ILi8ELi2ELb0EN4cute5tupleIJNS5_1CILi128EEENS7_ILi64EEENS7_ILi192EEEEEELi192ENS_10bfloat16_tEfNS_4arch4Sm80ELb0ELb0ELb1ELb1ELb1ELb0ELb1ELb0EEENS1_21CollectiveEpilogueFwdINS6_IJS8_SA_S9_EEENS6_IJNS7_ILi1EEESI_SI_EEESC_SE_Li256ELb1ELb1ELb0ELb0EEENS1_19SingleTileSchedulerILb1ELb0ELb1ELi128EEEEEEEEEvNT_6ParamsE)
        /*0048*/ 	.short	0x0210
        /*004a*/ 	.short	0x0418


	//----- nvinfo : EIATTR_SW_WAR
	.align		4
.L_248:
        /*004c*/ 	.byte	0x04, 0x36
        /*004e*/ 	.short	(.L_250 - .L_249)
.L_249:
        /*0050*/ 	.word	0x00000008
.L_250:


//--------------------- .nv.info._ZN7cutlass13device_kernelIN5flash19enable_sm80_to_sm89INS1_16FlashAttnFwdSm80INS1_25CollectiveMainloopFwdSm80ILi8ELi2ELb0EN4cute5tupleIJNS5_1CILi128EEENS7_ILi64EEENS7_ILi192EEEEEELi192ENS_10bfloat16_tEfNS_4arch4Sm80ELb0ELb0ELb1ELb1ELb1ELb1ELb1ELb0EEENS1_21CollectiveEpilogueFwdINS6_IJS8_SA_S9_EEENS6_IJNS7_ILi1EEESI_SI_EEESC_SE_Li256ELb1ELb1ELb0ELb0EEENS1_19SingleTileSchedulerILb1ELb0ELb1ELi128EEEEEEEEEvNT_6ParamsE --------------------------
	.section	.nv.info._ZN7cutlass13device_kernelIN5flash19enable_sm80_to_sm89INS1_16FlashAttnFwdSm80INS1_25CollectiveMainloopFwdSm80ILi8ELi2ELb0EN4cute5tupleIJNS5_1CILi128EEENS7_ILi64EEENS7_ILi192EEEEEELi192ENS_10bfloat16_tEfNS_4arch4Sm80ELb0ELb0ELb1ELb1ELb1ELb1ELb1ELb0EEENS1_21CollectiveEpilogueFwdINS6_IJS8_SA_S9_EEENS6_IJNS7_ILi1EEESI_SI_EEESC_SE_Li256ELb1ELb1ELb0ELb0EEENS1_19SingleTileSchedulerILb1ELb0ELb1ELi128EEEEEEEEEvNT_6ParamsE,"",@"SHT_CUDA_INFO"
	.sectionflags	@""
	.align	4


	//----- nvinfo : EIATTR_CUDA_API_VERSION
	.align		4
        /*0000*/ 	.byte	0x04, 0x37
        /*0002*/ 	.short	(.L_252 - .L_251)
.L_251:
        /*0004*/ 	.word	0x00000082


	//----- nvinfo : EIATTR_KPARAM_INFO
	.align		4
.L_252:
        /*0008*/ 	.byte	0x04, 0x17
        /*000a*/ 	.short	(.L_254 - .L_253)
.L_253:
        /*000c*/ 	.word	0x00000000
        /*0010*/ 	.short	0x0000
        /*0012*/ 	.short	0x0000
        /*0014*/ 	.byte	0x00, 0xf0, 0x61, 0x10


	//----- nvinfo : EIATTR_SPARSE_MMA_MASK
	.align		4
.L_254:
        /*0018*/ 	.byte	0x03, 0x50
        /*001a*/ 	.short	0x0000


	//----- nvinfo : EIATTR_MAXREG_COUNT
	.align		4
        /*001c*/ 	.byte	0x03, 0x1b
        /*001e*/ 	.short	0x00ff


	//----- nvinfo : EIATTR_MERCURY_ISA_VERSION
	.align		4
        /*0020*/ 	.byte	0x03, 0x5f
        /*0022*/ 	.short	0x0101


	//----- nvinfo : EIATTR_EXIT_INSTR_OFFSETS
	.align		4
        /*0024*/ 	.byte	0x04, 0x1c
        /*0026*/ 	.short	(.L_256 - .L_255)


	//   ....[0]....
.L_255:
        /*0028*/ 	.word	0x00000010


	//----- nvinfo : EIATTR_MAX_THREADS
	.align		4
.L_256:
        /*002c*/ 	.byte	0x04, 0x05
        /*002e*/ 	.short	(.L_258 - .L_257)
.L_257:
        /*0030*/ 	.word	0x00000100
        /*0034*/ 	.word	0x00000001
        /*0038*/ 	.word	0x00000001


	//----- nvinfo : EIATTR_CBANK_PARAM_SIZE
	.align		4
.L_258:
        /*003c*/ 	.byte	0x03, 0x19
        /*003e*/ 	.short	0x0418


	//----- nvinfo : EIATTR_PARAM_CBANK
	.align		4
        /*0040*/ 	.byte	0x04, 0x0a
        /*0042*/ 	.short	(.L_260 - .L_259)
	.align		4
.L_259:
        /*0044*/ 	.word	index@(.nv.constant0._ZN7cutlass13device_kernelIN5flash19enable_sm80_to_sm89INS1_16FlashAttnFwdSm80INS1_25CollectiveMainloopFwdSm80ILi8ELi2ELb0EN4cute5tupleIJNS5_1CILi128EEENS7_ILi64EEENS7_ILi192EEEEEELi192ENS_10bfloat16_tEfNS_4arch4Sm80ELb0ELb0ELb1ELb1ELb1ELb1ELb1ELb0EEENS1_21CollectiveEpilogueFwdINS6_IJS8_SA_S9_EEENS6_IJNS7_ILi1EEESI_SI_EEESC_SE_Li256ELb1ELb1ELb0ELb0EEENS1_19SingleTileSchedulerILb1ELb0ELb1ELi128EEEEEEEEEvNT_6ParamsE)
        /*0048*/ 	.short	0x0210
        /*004a*/ 	.short	0x0418


	//----- nvinfo : EIATTR_SW_WAR
	.align		4
.L_260:
        /*004c*/ 	.byte	0x04, 0x36
        /*004e*/ 	.short	(.L_262 - .L_261)
.L_261:
        /*0050*/ 	.word	0x00000008
.L_262:


//--------------------- .nv.info._ZN7cutlass13device_kernelIN5flash19enable_sm80_to_sm89INS1_16FlashAttnFwdSm80INS1_25CollectiveMainloopFwdSm80ILi8ELi2ELb0EN4cute5tupleIJNS5_1CILi128EEENS7_ILi64EEENS7_ILi192EEEEEELi192ENS_10bfloat16_tEfNS_4arch4Sm80ELb0ELb1ELb1ELb0ELb1ELb0ELb1ELb0EEENS1_21CollectiveEpilogueFwdINS6_IJS8_SA_S9_EEENS6_IJNS7_ILi1EEESI_SI_EEESC_SE_Li256ELb0ELb1ELb0ELb0EEENS1_19SingleTileSchedulerILb0ELb0ELb1ELi128EEEEEEEEEvNT_6ParamsE --------------------------
	.section	.nv.info._ZN7cutlass13device_kernelIN5flash19enable_sm80_to_sm89INS1_16FlashAttnFwdSm80INS1_25CollectiveMainloopFwdSm80ILi8ELi2ELb0EN4cute5tupleIJNS5_1CILi128EEENS7_ILi64EEENS7_ILi192EEEEEELi192ENS_10bfloat16_tEfNS_4arch4Sm80ELb0ELb1ELb1ELb0ELb1ELb0ELb1ELb0EEENS1_21CollectiveEpilogueFwdINS6_IJS8_SA_S9_EEENS6_IJNS7_ILi1EEESI_SI_EEESC_SE_Li256ELb0ELb1ELb0ELb0EEENS1_19SingleTileSchedulerILb0ELb0ELb1ELi128EEEEEEEEEvNT_6ParamsE,"",@"SHT_CUDA_INFO"
	.sectionflags	@""
	.align	4


	//----- nvinfo : EIATTR_CUDA_API_VERSION
	.align		4
        /*0000*/ 	.byte	0x04, 0x37
        /*0002*/ 	.short	(.L_264 - .L_263)
.L_263:
        /*0004*/ 	.word	0x00000082


	//----- nvinfo : EIATTR_KPARAM_INFO
	.align		4
.L_264:
        /*0008*/ 	.byte	0x04, 0x17
        /*000a*/ 	.short	(.L_266 - .L_265)
.L_265:
        /*000c*/ 	.word	0x00000000
        /*0010*/ 	.short	0x0000
        /*0012*/ 	.short	0x0000
        /*0014*/ 	.byte	0x00, 0xf0, 0x61, 0x10


	//----- nvinfo : EIATTR_SPARSE_MMA_MASK
	.align		4
.L_266:
        /*0018*/ 	.byte	0x03, 0x50
        /*001a*/ 	.short	0x0000


	//----- nvinfo : EIATTR_MAXREG_COUNT
	.align		4
        /*001c*/ 	.byte	0x03, 0x1b
        /*001e*/ 	.short	0x00ff


	//----- nvinfo : EIATTR_MERCURY_ISA_VERSION
	.align		4
        /*0020*/ 	.byte	0x03, 0x5f
        /*0022*/ 	.short	0x0101


	//----- nvinfo : EIATTR_EXIT_INSTR_OFFSETS
	.align		4
        /*0024*/ 	.byte	0x04, 0x1c
        /*0026*/ 	.short	(.L_268 - .L_267)


	//   ....[0]....
.L_267:
        /*0028*/ 	.word	0x00000010


	//----- nvinfo : EIATTR_MAX_THREADS
	.align		4
.L_268:
        /*002c*/ 	.byte	0x04, 0x05
        /*002e*/ 	.short	(.L_270 - .L_269)
.L_269:
        /*0030*/ 	.word	0x00000100
        /*0034*/ 	.word	0x00000001
        /*0038*/ 	.word	0x00000001


	//----- nvinfo : EIATTR_CBANK_PARAM_SIZE
	.align		4
.L_270:
        /*003c*/ 	.byte	0x03, 0x19
        /*003e*/ 	.short	0x0418


	//----- nvinfo : EIATTR_PARAM_CBANK
	.align		4
        /*0040*/ 	.byte	0x04, 0x0a
        /*0042*/ 	.short	(.L_272 - .L_271)
	.align		4
.L_271:
        /*0044*/ 	.word	index@(.nv.constant0._ZN7cutlass13device_kernelIN5flash19enable_sm80_to_sm89INS1_16FlashAttnFwdSm80INS1_25CollectiveMainloopFwdSm80ILi8ELi2ELb0EN4cute5tupleIJNS5_1CILi128EEENS7_ILi64EEENS7_ILi192EEEEEELi192ENS_10bfloat16_tEfNS_4arch4Sm80ELb0ELb1ELb1ELb0ELb1ELb0ELb1ELb0EEENS1_21CollectiveEpilogueFwdINS6_IJS8_SA_S9_EEENS6_IJNS7_ILi1EEESI_SI_EEESC_SE_Li256ELb0ELb1ELb0ELb0EEENS1_19SingleTileSchedulerILb0ELb0ELb1ELi128EEEEEEEEEvNT_6ParamsE)
        /*0048*/ 	.short	0x0210
        /*004a*/ 	.short	0x0418


	//----- nvinfo : EIATTR_SW_WAR
	.align		4
.L_272:
        /*004c*/ 	.byte	0x04, 0x36
        /*004e*/ 	.short	(.L_274 - .L_273)
.L_273:
        /*0050*/ 	.word	0x00000008
.L_274:


//--------------------- .nv.info._ZN7cutlass13device_kernelIN5flash19enable_sm80_to_sm89INS1_16FlashAttnFwdSm80INS1_25CollectiveMainloopFwdSm80ILi8ELi2ELb0EN4cute5tupleIJNS5_1CILi128EEENS7_ILi64EEENS7_ILi192EEEEEELi192ENS_10bfloat16_tEfNS_4arch4Sm80ELb0ELb1ELb1ELb1ELb1ELb0ELb1ELb0EEENS1_21CollectiveEpilogueFwdINS6_IJS8_SA_S9_EEENS6_IJNS7_ILi1EEESI_SI_EEESC_SE_Li256ELb1ELb1ELb0ELb0EEENS1_19SingleTileSchedulerILb1ELb0ELb1ELi128EEEEEEEEEvNT_6ParamsE --------------------------
	.section	.nv.info._ZN7cutlass13device_kernelIN5flash19enable_sm80_to_sm89INS1_16FlashAttnFwdSm80INS1_25CollectiveMainloopFwdSm80ILi8ELi2ELb0EN4cute5tupleIJNS5_1CILi128EEENS7_ILi64EEENS7_ILi192EEEEEELi192ENS_10bfloat16_tEfNS_4arch4Sm80ELb0ELb1ELb1ELb1ELb1ELb0ELb1ELb0EEENS1_21CollectiveEpilogueFwdINS6_IJS8_SA_S9_EEENS6_IJNS7_ILi1EEESI_SI_EEESC_SE_Li256ELb1ELb1ELb0ELb0EEENS1_19SingleTileSchedulerILb1ELb0ELb1ELi128EEEEEEEEEvNT_6ParamsE,"",@"SHT_CUDA_INFO"
	.sectionflags	@""
	.align	4


	//----- nvinfo : EIATTR_CUDA_API_VERSION
	.align		4
        /*0000*/ 	.byte	0x04, 0x37
        /*0002*/ 	.short	(.L_276 - .L_275)
.L_275:
        /*0004*/ 	.word	0x00000082


	//----- nvinfo : EIATTR_KPARAM_INFO
	.align		4
.L_276:
        /*0008*/ 	.byte	0x04, 0x17
        /*000a*/ 	.short	(.L_278 - .L_277)
.L_277:
        /*000c*/ 	.word	0x00000000
        /*0010*/ 	.short	0x0000
        /*0012*/ 	.short	0x0000
        /*0014*/ 	.byte	0x00, 0xf0, 0x61, 0x10


	//----- nvinfo : EIATTR_SPARSE_MMA_MASK
	.align		4
.L_278:
        /*0018*/ 	.byte	0x03, 0x50
        /*001a*/ 	.short	0x0000


	//----- nvinfo : EIATTR_MAXREG_COUNT
	.align		4
        /*001c*/ 	.byte	0x03, 0x1b
        /*001e*/ 	.short	0x00ff


	//----- nvinfo : EIATTR_MERCURY_ISA_VERSION
	.align		4
        /*0020*/ 	.byte	0x03, 0x5f
        /*0022*/ 	.short	0x0101


	//----- nvinfo : EIATTR_EXIT_INSTR_OFFSETS
	.align		4
        /*0024*/ 	.byte	0x04, 0x1c
        /*0026*/ 	.short	(.L_280 - .L_279)


	//   ....[0]....
.L_279:
        /*0028*/ 	.word	0x00000010


	//----- nvinfo : EIATTR_MAX_THREADS
	.align		4
.L_280:
        /*002c*/ 	.byte	0x04, 0x05
        /*002e*/ 	.short	(.L_282 - .L_281)
.L_281:
        /*0030*/ 	.word	0x00000100
        /*0034*/ 	.word	0x00000001
        /*0038*/ 	.word	0x00000001


	//----- nvinfo : EIATTR_CBANK_PARAM_SIZE
	.align		4
.L_282:
        /*003c*/ 	.byte	0x03, 0x19
        /*003e*/ 	.short	0x0418


	//----- nvinfo : EIATTR_PARAM_CBANK
	.align		4
        /*0040*/ 	.byte	0x04, 0x0a
        /*0042*/ 	.short	(.L_284 - .L_283)
	.align		4
.L_283:
        /*0044*/ 	.word	index@(.nv.constant0._ZN7cutlass13device_kernelIN5flash19enable_sm80_to_sm89INS1_16FlashAttnFwdSm80INS1_25CollectiveMainloopFwdSm80ILi8ELi2ELb0EN4cute5tupleIJNS5_1CILi128EEENS7_ILi64EEENS7_ILi192EEEEEELi192ENS_10bfloat16_tEfNS_4arch4Sm80ELb0ELb1ELb1ELb1ELb1ELb0ELb1ELb0EEENS1_21CollectiveEpilogueFwdINS6_IJS8_SA_S9_EEENS6_IJNS7_ILi1EEESI_SI_EEESC_SE_Li256ELb1ELb1ELb0ELb0EEENS1_19SingleTileSchedulerILb1ELb0ELb1ELi128EEEEEEEEEvNT_6ParamsE)
        /*0048*/ 	.short	0x0210
        /*004a*/ 	.short	0x0418


	//----- nvinfo : EIATTR_SW_WAR
	.align		4
.L_284:
        /*004c*/ 	.byte	0x04, 0x36
        /*004e*/ 	.short	(.L_286 - .L_285)
.L_285:
        /*0050*/ 	.word	0x00000008
.L_286:


//--------------------- .nv.info._ZN7cutlass13device_kernelIN5flash19enable_sm80_to_sm89INS1_16FlashAttnFwdSm80INS1_25CollectiveMainloopFwdSm80ILi8ELi2ELb0EN4cute5tupleIJNS5_1CILi128EEENS7_ILi64EEENS7_ILi192EEEEEELi192ENS_10bfloat16_tEfNS_4arch4Sm80ELb0ELb1ELb1ELb1ELb1ELb1ELb1ELb0EEENS1_21CollectiveEpilogueFwdINS6_IJS8_SA_S9_EEENS6_IJNS7_ILi1EEESI_SI_EEESC_SE_Li256ELb1ELb1ELb0ELb0EEENS1_19SingleTileSchedulerILb1ELb0ELb1ELi128EEEEEEEEEvNT_6ParamsE --------------------------
	.section	.nv.info._ZN7cutlass13device_kernelIN5flash19enable_sm80_to_sm89INS1_16FlashAttnFwdSm80INS1_25CollectiveMainloopFwdSm80ILi8ELi2ELb0EN4cute5tupleIJNS5_1CILi128EEENS7_ILi64EEENS7_ILi192EEEEEELi192ENS_10bfloat16_tEfNS_4arch4Sm80ELb0ELb1ELb1ELb1ELb1ELb1ELb1ELb0EEENS1_21CollectiveEpilogueFwdINS6_IJS8_SA_S9_EEENS6_IJNS7_ILi1EEESI_SI_EEESC_SE_Li256ELb1ELb1ELb0ELb0EEENS1_19SingleTileSchedulerILb1ELb0ELb1ELi128EEEEEEEEEvNT_6ParamsE,"",@"SHT_CUDA_INFO"
	.sectionflags	@""
	.align	4


	//----- nvinfo : EIATTR_CUDA_API_VERSION
	.align		4
        /*0000*/ 	.byte	0x04, 0x37
        /*0002*/ 	.short	(.L_288 - .L_287)
.L_287:
        /*0004*/ 	.word	0x00000082


	//----- nvinfo : EIATTR_KPARAM_INFO
	.align		4
.L_288:
        /*0008*/ 	.byte	0x04, 0x17
        /*000a*/ 	.short	(.L_290 - .L_289)
.L_289:
        /*000c*/ 	.word	0x00000000
        /*0010*/ 	.short	0x0000
        /*0012*/ 	.short	0x0000
        /*0014*/ 	.byte	0x00, 0xf0, 0x61, 0x10


	//----- nvinfo : EIATTR_SPARSE_MMA_MASK
	.align		4
.L_290:
        /*0018*/ 	.byte	0x03, 0x50
        /*001a*/ 	.short	0x0000


	//----- nvinfo : EIATTR_MAXREG_COUNT
	.align		4
        /*001c*/ 	.byte	0x03, 0x1b
        /*001e*/ 	.short	0x00ff


	//----- nvinfo : EIATTR_MERCURY_ISA_VERSION
	.align		4
        /*0020*/ 	.byte	0x03, 0x5f
        /*0022*/ 	.short	0x0101


	//----- nvinfo : EIATTR_EXIT_INSTR_OFFSETS
	.align		4
        /*0024*/ 	.byte	0x04, 0x1c
        /*0026*/ 	.short	(.L_292 - .L_291)


	//   ....[0]....
.L_291:
        /*0028*/ 	.word	0x00000010


	//----- nvinfo : EIATTR_MAX_THREADS
	.align		4
.L_292:
        /*002c*/ 	.byte	0x04, 0x05
        /*002e*/ 	.short	(.L_294 - .L_293)
.L_293:
        /*0030*/ 	.word	0x00000100
        /*0034*/ 	.word	0x00000001
        /*0038*/ 	.word	0x00000001


	//----- nvinfo : EIATTR_CBANK_PARAM_SIZE
	.align		4
.L_294:
        /*003c*/ 	.byte	0x03, 0x19
        /*003e*/ 	.short	0x0418


	//----- nvinfo : EIATTR_PARAM_CBANK
	.align		4
        /*0040*/ 	.byte	0x04, 0x0a
        /*0042*/ 	.short	(.L_296 - .L_295)
	.align		4
.L_295:
        /*0044*/ 	.word	index@(.nv.constant0._ZN7cutlass13device_kernelIN5flash19enable_sm80_to_sm89INS1_16FlashAttnFwdSm80INS1_25CollectiveMainloopFwdSm80ILi8ELi2ELb0EN4cute5tupleIJNS5_1CILi128EEENS7_ILi64EEENS7_ILi192EEEEEELi192ENS_10bfloat16_tEfNS_4arch4Sm80ELb0ELb1ELb1ELb1ELb1ELb1ELb1ELb0EEENS1_21CollectiveEpilogueFwdINS6_IJS8_SA_S9_EEENS6_IJNS7_ILi1EEESI_SI_EEESC_SE_Li256ELb1ELb1ELb0ELb0EEENS1_19SingleTileSchedulerILb1ELb0ELb1ELi128EEEEEEEEEvNT_6ParamsE)
        /*0048*/ 	.short	0x0210
        /*004a*/ 	.short	0x0418


	//----- nvinfo : EIATTR_SW_WAR
	.align		4
.L_296:
        /*004c*/ 	.byte	0x04, 0x36
        /*004e*/ 	.short	(.L_298 - .L_297)
.L_297:
        /*0050*/ 	.word	0x00000008
.L_298:


//--------------------- .nv.info._ZN7cutlass13device_kernelIN5flash19enable_sm80_to_sm89INS1_16FlashAttnFwdSm80INS1_25CollectiveMainloopFwdSm80ILi8ELi2ELb0EN4cute5tupleIJNS5_1CILi128EEENS7_ILi64EEENS7_ILi192EEEEEELi192ENS_10bfloat16_tEfNS_4arch4Sm80ELb1ELb0ELb1ELb0ELb1ELb0ELb1ELb0EEENS1_21CollectiveEpilogueFwdINS6_IJS8_SA_S9_EEENS6_IJNS7_ILi1EEESI_SI_EEESC_SE_Li256ELb0ELb1ELb0ELb0EEENS1_30DynamicPersistentTileSchedulerILi256ELi256ELb0ELb1ELb0EEEEEEEEEvNT_6ParamsE --------------------------
	.section	.nv.info._ZN7cutlass13device_kernelIN5flash19enable_sm80_to_sm89INS1_16FlashAttnFwdSm80INS1_25CollectiveMainloopFwdSm80ILi8ELi2ELb0EN4cute5tupleIJNS5_1CILi128EEENS7_ILi64EEENS7_ILi192EEEEEELi192ENS_10bfloat16_tEfNS_4arch4Sm80ELb1ELb0ELb1ELb0ELb1ELb0ELb1ELb0EEENS1_21CollectiveEpilogueFwdINS6_IJS8_SA_S9_EEENS6_IJNS7_ILi1EEESI_SI_EEESC_SE_Li256ELb0ELb1ELb0ELb0EEENS1_30DynamicPersistentTileSchedulerILi256ELi256ELb0ELb1ELb0EEEEEEEEEvNT_6ParamsE,"",@"SHT_CUDA_INFO"
	.sectionflags	@""
	.align	4


	//----- nvinfo : EIATTR_CUDA_API_VERSION
	.align		4
        /*0000*/ 	.byte	0x04, 0x37
        /*0002*/ 	.short	(.L_300 - .L_299)
.L_299:
        /*0004*/ 	.word	0x00000082


	//----- nvinfo : EIATTR_KPARAM_INFO
	.align		4
.L_300:
        /*0008*/ 	.byte	0x04, 0x17
        /*000a*/ 	.short	(.L_302 - .L_301)
.L_301:
        /*000c*/ 	.word	0x00000000
        /*0010*/ 	.short	0x0000
        /*0012*/ 	.short	0x0000
        /*0014*/ 	.byte	0x00, 0xf0, 0xa1, 0x10


	//----- nvinfo : EIATTR_SPARSE_MMA_MASK
	.align		4
.L_302:
        /*0018*/ 	.byte	0x03, 0x50
        /*001a*/ 	.short	0x0000


	//----- nvinfo : EIATTR_MAXREG_COUNT
	.align		4
        /*001c*/ 	.byte	0x03, 0x1b
        /*001e*/ 	.short	0x00ff


	//----- nvinfo : EIATTR_MERCURY_ISA_VERSION
	.align		4
        /*0020*/ 	.byte	0x03, 0x5f
        /*0022*/ 	.short	0x0101


	//----- nvinfo : EIATTR_EXIT_INSTR_OFFSETS
	.align		4
        /*0024*/ 	.byte	0x04, 0x1c
        /*0026*/ 	.short	(.L_304 - .L_303)


	//   ....[0]....
.L_303:
        /*0028*/ 	.word	0x00000010


	//----- nvinfo : EIATTR_MAX_THREADS
	.align		4
.L_304:
        /*002c*/ 	.byte	0x04, 0x05
        /*002e*/ 	.short	(.L_306 - .L_305)
.L_305:
        /*0030*/ 	.word	0x00000100
        /*0034*/ 	.word	0x00000001
        /*0038*/ 	.word	0x00000001


	//----- nvinfo : EIATTR_CBANK_PARAM_SIZE
	.align		4
.L_306:
        /*003c*/ 	.byte	0x03, 0x19
        /*003e*/ 	.short	0x0428


	//----- nvinfo : EIATTR_PARAM_CBANK
	.align		4
        /*0040*/ 	.byte	0x04, 0x0a
        /*0042*/ 	.short	(.L_308 - .L_307)
	.align		4
.L_307:
        /*0044*/ 	.word	index@(.nv.constant0._ZN7cutlass13device_kernelIN5flash19enable_sm80_to_sm89INS1_16FlashAttnFwdSm80INS1_25CollectiveMainloopFwdSm80ILi8ELi2ELb0EN4cute5tupleIJNS5_1CILi128EEENS7_ILi64EEENS7_ILi192EEEEEELi192ENS_10bfloat16_tEfNS_4arch4Sm80ELb1ELb0ELb1ELb0ELb1ELb0ELb1ELb0EEENS1_21CollectiveEpilogueFwdINS6_IJS8_SA_S9_EEENS6_IJNS7_ILi1EEESI_SI_EEESC_SE_Li256ELb0ELb1ELb0ELb0EEENS1_30DynamicPersistentTileSchedulerILi256ELi256ELb0ELb1ELb0EEEEEEEEEvNT_6ParamsE)
        /*0048*/ 	.short	0x0210
        /*004a*/ 	.short	0x0428


	//----- nvinfo : EIATTR_SW_WAR
	.align		4
.L_308:
        /*004c*/ 	.byte	0x04, 0x36
        /*004e*/ 	.short	(.L_310 - .L_309)
.L_309:
        /*0050*/ 	.word	0x00000008
.L_310:


//--------------------- .nv.info._ZN7cutlass13device_kernelIN5flash19enable_sm80_to_sm89INS1_16FlashAttnFwdSm80INS1_25CollectiveMainloopFwdSm80ILi8ELi2ELb0EN4cute5tupleIJNS5_1CILi128EEENS7_ILi64EEENS7_ILi192EEEEEELi192ENS_10bfloat16_tEfNS_4arch4Sm80ELb1ELb0ELb1ELb1ELb1ELb0ELb1ELb0EEENS1_21CollectiveEpilogueFwdINS6_IJS8_SA_S9_EEENS6_IJNS7_ILi1EEESI_SI_EEESC_SE_Li256ELb1ELb1ELb0ELb0EEENS1_19SingleTileSchedulerILb1ELb0ELb1ELi128EEEEEEEEEvNT_6ParamsE --------------------------
	.section	.nv.info._ZN7cutlass13device_kernelIN5flash19enable_sm80_to_sm89INS1_16FlashAttnFwdSm80INS1_25CollectiveMainloopFwdSm80ILi8ELi2ELb0EN4cute5tupleIJNS5_1CILi128EEENS7_ILi64EEENS7_ILi192EEEEEELi192ENS_10bfloat16_tEfNS_4arch4Sm80ELb1ELb0ELb1ELb1ELb1ELb0ELb1ELb0EEENS1_21CollectiveEpilogueFwdINS6_IJS8_SA_S9_EEENS6_IJNS7_ILi1EEESI_SI_EEESC_SE_Li256ELb1ELb1ELb0ELb0EEENS1_19SingleTileSchedulerILb1ELb0ELb1ELi128EEEEEEEEEvNT_6ParamsE,"",@"SHT_CUDA_INFO"
	.sectionflags	@""
	.align	4


	//----- nvinfo : EIATTR_CUDA_API_VERSION
	.align		4
        /*0000*/ 	.byte	0x04, 0x37
        /*0002*/ 	.short	(.L_312 - .L_311)
.L_311:
        /*0004*/ 	.word	0x00000082


	//----- nvinfo : EIATTR_KPARAM_INFO
	.align		4
.L_312:
        /*0008*/ 	.byte	0x04, 0x17
        /*000a*/ 	.short	(.L_314 - .L_313)
.L_313:
        /*000c*/ 	.word	0x00000000
        /*0010*/ 	.short	0x0000
        /*0012*/ 	.short	0x0000
        /*0014*/ 	.byte	0x00, 0xf0, 0x61, 0x10


	//----- nvinfo : EIATTR_SPARSE_MMA_MASK
	.align		4
.L_314:
        /*0018*/ 	.byte	0x03, 0x50
        /*001a*/ 	.short	0x0000


	//----- nvinfo : EIATTR_MAXREG_COUNT
	.align		4
        /*001c*/ 	.byte	0x03, 0x1b
        /*001e*/ 	.short	0x00ff


	//----- nvinfo : EIATTR_MERCURY_ISA_VERSION
	.align		4
        /*0020*/ 	.byte	0x03, 0x5f
        /*0022*/ 	.short	0x0101


	//----- nvinfo : EIATTR_EXIT_INSTR_OFFSETS
	.align		4
        /*0024*/ 	.byte	0x04, 0x1c
        /*0026*/ 	.short	(.L_316 - .L_315)


	//   ....[0]....
.L_315:
        /*0028*/ 	.word	0x00000010


	//----- nvinfo : EIATTR_MAX_THREADS
	.align		4
.L_316:
        /*002c*/ 	.byte	0x04, 0x05
        /*002e*/ 	.short	(.L_318 - .L_317)
.L_317:
        /*0030*/ 	.word	0x00000100
        /*0034*/ 	.word	0x00000001
        /*0038*/ 	.word	0x00000001


	//----- nvinfo : EIATTR_CBANK_PARAM_SIZE
	.align		4
.L_318:
        /*003c*/ 	.byte	0x03, 0x19
        /*003e*/ 	.short	0x0418


	//----- nvinfo : EIATTR_PARAM_CBANK
	.align		4
        /*0040*/ 	.byte	0x04, 0x0a
        /*0042*/ 	.short	(.L_320 - .L_319)
	.align		4
.L_319:
        /*0044*/ 	.word	index@(.nv.constant0._ZN7cutlass13device_kernelIN5flash19enable_sm80_to_sm89INS1_16FlashAttnFwdSm80INS1_25CollectiveMainloopFwdSm80ILi8ELi2ELb0EN4cute5tupleIJNS5_1CILi128EEENS7_ILi64EEENS7_ILi192EEEEEELi192ENS_10bfloat16_tEfNS_4arch4Sm80ELb1ELb0ELb1ELb1ELb1ELb0ELb1ELb0EEENS1_21CollectiveEpilogueFwdINS6_IJS8_SA_S9_EEENS6_IJNS7_ILi1EEESI_SI_EEESC_SE_Li256ELb1ELb1ELb0ELb0EEENS1_19SingleTileSchedulerILb1ELb0ELb1ELi128EEEEEEEEEvNT_6ParamsE)
        /*0048*/ 	.short	0x0210
        /*004a*/ 	.short	0x0418


	//----- nvinfo : EIATTR_SW_WAR
	.align		4
.L_320:
        /*004c*/ 	.byte	0x04, 0x36
        /*004e*/ 	.short	(.L_322 - .L_321)
.L_321:
        /*0050*/ 	.word	0x00000008
.L_322:


//--------------------- .nv.info._ZN7cutlass13device_kernelIN5flash19enable_sm80_to_sm89INS1_16FlashAttnFwdSm80INS1_25CollectiveMainloopFwdSm80ILi8ELi2ELb0EN4cute5tupleIJNS5_1CILi128EEENS7_ILi64EEENS7_ILi192EEEEEELi192ENS_10bfloat16_tEfNS_4arch4Sm80ELb1ELb0ELb1ELb1ELb1ELb1ELb1ELb0EEENS1_21CollectiveEpilogueFwdINS6_IJS8_SA_S9_EEENS6_IJNS7_ILi1EEESI_SI_EEESC_SE_Li256ELb1ELb1ELb0ELb0EEENS1_19SingleTileSchedulerILb1ELb0ELb1ELi128EEEEEEEEEvNT_6ParamsE --------------------------
	.section	.nv.info._ZN7cutlass13device_kernelIN5flash19enable_sm80_to_sm89INS1_16FlashAttnFwdSm80INS1_25CollectiveMainloopFwdSm80ILi8ELi2ELb0EN4cute5tupleIJNS5_1CILi128EEENS7_ILi64EEENS7_ILi192EEEEEELi192ENS_10bfloat16_tEfNS_4arch4Sm80ELb1ELb0ELb1ELb1ELb1ELb1ELb1ELb0EEENS1_21CollectiveEpilogueFwdINS6_IJS8_SA_S9_EEENS6_IJNS7_ILi1EEESI_SI_EEESC_SE_Li256ELb1ELb1ELb0ELb0EEENS1_19SingleTileSchedulerILb1ELb0ELb1ELi128EEEEEEEEEvNT_6ParamsE,"",@"SHT_CUDA_INFO"
	.sectionflags	@""
	.align	4


	//----- nvinfo : EIATTR_CUDA_API_VERSION
	.align		4
        /*0000*/ 	.byte	0x04, 0x37
        /*0002*/ 	.short	(.L_324 - .L_323)
.L_323:
        /*0004*/ 	.word	0x00000082


	//----- nvinfo : EIATTR_KPARAM_INFO
	.align		4
.L_324:
        /*0008*/ 	.byte	0x04, 0x17
        /*000a*/ 	.short	(.L_326 - .L_325)
.L_325:
        /*000c*/ 	.word	0x00000000
        /*0010*/ 	.short	0x0000
        /*0012*/ 	.short	0x0000
        /*0014*/ 	.byte	0x00, 0xf0, 0x61, 0x10


	//----- nvinfo : EIATTR_SPARSE_MMA_MASK
	.align		4
.L_326:
        /*0018*/ 	.byte	0x03, 0x50
        /*001a*/ 	.short	0x0000


	//----- nvinfo : EIATTR_MAXREG_COUNT
	.align		4
        /*001c*/ 	.byte	0x03, 0x1b
        /*001e*/ 	.short	0x00ff


	//----- nvinfo : EIATTR_MERCURY_ISA_VERSION
	.align		4
        /*0020*/ 	.byte	0x03, 0x5f
        /*0022*/ 	.short	0x0101


	//----- nvinfo : EIATTR_EXIT_INSTR_OFFSETS
	.align		4
        /*0024*/ 	.byte	0x04, 0x1c
        /*0026*/ 	.short	(.L_328 - .L_327)


	//   ....[0]....
.L_327:
        /*0028*/ 	.word	0x00000010


	//----- nvinfo : EIATTR_MAX_THREADS
	.align		4
.L_328:
        /*002c*/ 	.byte	0x04, 0x05
        /*002e*/ 	.short	(.L_330 - .L_329)
.L_329:
        /*0030*/ 	.word	0x00000100
        /*0034*/ 	.word	0x00000001
        /*0038*/ 	.word	0x00000001


	//----- nvinfo : EIATTR_CBANK_PARAM_SIZE
	.align		4
.L_330:
        /*003c*/ 	.byte	0x03, 0x19
        /*003e*/ 	.short	0x0418


	//----- nvinfo : EIATTR_PARAM_CBANK
	.align		4
        /*0040*/ 	.byte	0x04, 0x0a
        /*0042*/ 	.short	(.L_332 - .L_331)
	.align		4
.L_331:
        /*0044*/ 	.word	index@(.nv.constant0._ZN7cutlass13device_kernelIN5flash19enable_sm80_to_sm89INS1_16FlashAttnFwdSm80INS1_25CollectiveMainloopFwdSm80ILi8ELi2ELb0EN4cute5tupleIJNS5_1CILi128EEENS7_ILi64EEENS7_ILi192EEEEEELi192ENS_10bfloat16_tEfNS_4arch4Sm80ELb1ELb0ELb1ELb1ELb1ELb1ELb1ELb0EEENS1_21CollectiveEpilogueFwdINS6_IJS8_SA_S9_EEENS6_IJNS7_ILi1EEESI_SI_EEESC_SE_Li256ELb1ELb1ELb0ELb0EEENS1_19SingleTileSchedulerILb1ELb0ELb1ELi128EEEEEEEEEvNT_6ParamsE)
        /*0048*/ 	.short	0x0210
        /*004a*/ 	.short	0x0418


	//----- nvinfo : EIATTR_SW_WAR
	.align		4
.L_332:
        /*004c*/ 	.byte	0x04, 0x36
        /*004e*/ 	.short	(.L_334 - .L_333)
.L_333:
        /*0050*/ 	.word	0x00000008
.L_334:


//--------------------- .nv.callgraph             --------------------------
	.section	.nv.callgraph,"",@"SHT_CUDA_CALLGRAPH"
	.align	4
	.sectionentsize	8
	.align		4
        /*0000*/ 	.word	0x00000000
	.align		4
        /*0004*/ 	.word	0xffffffff
	.align		4
        /*0008*/ 	.word	0x00000000
	.align		4
        /*000c*/ 	.word	0xfffffffe
	.align		4
        /*0010*/ 	.word	0x00000000
	.align		4
        /*0014*/ 	.word	0xfffffffd
	.align		4
        /*0018*/ 	.word	0x00000000
	.align		4
        /*001c*/ 	.word	0xfffffffc


//--------------------- .nv.constant4             --------------------------
	.section	.nv.constant4,"a",@progbits
	.align	8
	.align		8
.nv.constant4:
        /*0000*/ 	.dword	_ZN80_INTERNAL_6ba24531_44_flash_fwd_hdim192_bf16_paged_softcap_sm80_cu_b81ac279_35094cuda3std3__45__cpo5beginE
	.align		8
        /*0008*/ 	.dword	_ZN80_INTERNAL_6ba24531_44_flash_fwd_hdim192_bf16_paged_softcap_sm80_cu_b81ac279_35094cuda3std3__45__cpo3endE
	.align		8
        /*0010*/ 	.dword	_ZN80_INTERNAL_6ba24531_44_flash_fwd_hdim192_bf16_paged_softcap_sm80_cu_b81ac279_35094cuda3std3__45__cpo6cbeginE
	.align		8
        /*0018*/ 	.dword	_ZN80_INTERNAL_6ba24531_44_flash_fwd_hdim192_bf16_paged_softcap_sm80_cu_b81ac279_35094cuda3std3__45__cpo4cendE
	.align		8
        /*0020*/ 	.dword	_ZN80_INTERNAL_6ba24531_44_flash_fwd_hdim192_bf16_paged_softcap_sm80_cu_b81ac279_35094cuda3std3__482_GLOBAL__N__6ba24531_44_flash_fwd_hdim192_bf16_paged_softcap_sm80_cu_b81ac279_35096ignoreE
	.align		8
        /*0028*/ 	.dword	_ZN80_INTERNAL_6ba24531_44_flash_fwd_hdim192_bf16_paged_softcap_sm80_cu_b81ac279_35094cuda3std3__419piecewise_constructE
	.align		8
        /*0030*/ 	.dword	_ZN80_INTERNAL_6ba24531_44_flash_fwd_hdim192_bf16_paged_softcap_sm80_cu_b81ac279_35094cuda3std3__48in_placeE
	.align		8
        /*0038*/ 	.dword	_ZN80_INTERNAL_6ba24531_44_flash_fwd_hdim192_bf16_paged_softcap_sm80_cu_b81ac279_35094cuda3std6ranges3__45__cpo4swapE
	.align		8
        /*0040*/ 	.dword	_ZN80_INTERNAL_6ba24531_44_flash_fwd_hdim192_bf16_paged_softcap_sm80_cu_b81ac279_35094cuda3std6ranges3__45__cpo9iter_moveE
	.align		8
        /*0048*/ 	.dword	_ZN80_INTERNAL_6ba24531_44_flash_fwd_hdim192_bf16_paged_softcap_sm80_cu_b81ac279_35094cute7productE
	.align		8
        /*0050*/ 	.dword	_ZN80_INTERNAL_6ba24531_44_flash_fwd_hdim192_bf16_paged_softcap_sm80_cu_b81ac279_35094cute1_E


//--------------------- .text._ZN7cutlass13device_kernelIN5flash19enable_sm80_to_sm89INS1_16FlashAttnFwdSm80INS1_25CollectiveMainloopFwdSm80ILi8ELi1ELb0EN4cute5tupleIJNS5_1CILi128EEENS7_ILi64EEENS7_ILi192EEEEEELi192ENS_10bfloat16_tEfNS_4arch4Sm80ELb0ELb0ELb1ELb0ELb1ELb0ELb1ELb0EEENS1_21CollectiveEpilogueFwdINS6_IJS8_SA_S9_EEENS6_IJNS7_ILi1EEESI_SI_EEESC_SE_Li256ELb0ELb1ELb0ELb0EEENS1_19SingleTileSchedulerILb0ELb0ELb1ELi128EEEEEEEEEvNT_6ParamsE --------------------------
	.section	.text._ZN7cutlass13device_kernelIN5flash19enable_sm80_to_sm89INS1_16FlashAttnFwdSm80INS1_25CollectiveMainloopFwdSm80ILi8ELi1ELb0EN4cute5tupleIJNS5_1CILi128EEENS7_ILi64EEENS7_ILi192EEEEEELi192ENS_10bfloat16_tEfNS_4arch4Sm80ELb0ELb0ELb1ELb0ELb1ELb0ELb1ELb0EEENS1_21CollectiveEpilogueFwdINS6_IJS8_SA_S9_EEENS6_IJNS7_ILi1EEESI_SI_EEESC_SE_Li256ELb0ELb1ELb0ELb0EEENS1_19SingleTileSchedulerILb0ELb0ELb1ELi128EEEEEEEEEvNT_6ParamsE,"ax",@progbits
	.align	128
.text._ZN7cutlass13device_kernelIN5flash19enable_sm80_to_sm89INS1_16FlashAttnFwdSm80INS1_25CollectiveMainloopFwdSm80ILi8ELi1ELb0EN4cute5tupleIJNS5_1CILi128EEENS7_ILi64EEENS7_ILi192EEEEEELi192ENS_10bfloat16_tEfNS_4arch4Sm80ELb0ELb0ELb1ELb0ELb1ELb0ELb1ELb0EEENS1_21CollectiveEpilogueFwdINS6_IJS8_SA_S9_EEENS6_IJNS7_ILi1EEESI_SI_EEESC_SE_Li256ELb0ELb1ELb0ELb0EEENS1_19SingleTileSchedulerILb0ELb0ELb1ELi128EEEEEEEEEvNT_6ParamsE:
        .type           _ZN7cutlass13device_kernelIN5flash19enable_sm80_to_sm89INS1_16FlashAttnFwdSm80INS1_25CollectiveMainloopFwdSm80ILi8ELi1ELb0EN4cute5tupleIJNS5_1CILi128EEENS7_ILi64EEENS7_ILi192EEEEEELi192ENS_10bfloat16_tEfNS_4arch4Sm80ELb0ELb0ELb1ELb0ELb1ELb0ELb1ELb0EEENS1_21CollectiveEpilogueFwdINS6_IJS8_SA_S9_EEENS6_IJNS7_ILi1EEESI_SI_EEESC_SE_Li256ELb0ELb1ELb0ELb0EEENS1_19SingleTileSchedulerILb0ELb0ELb1ELi128EEEEEEEEEvNT_6ParamsE,@function
        .size           _ZN7cutlass13device_kernelIN5flash19enable_sm80_to_sm89INS1_16FlashAttnFwdSm80INS1_25CollectiveMainloopFwdSm80ILi8ELi1ELb0EN4cute5tupleIJNS5_1CILi128EEENS7_ILi64EEENS7_ILi192EEEEEELi192ENS_10bfloat16_tEfNS_4arch4Sm80ELb0ELb0ELb1ELb0ELb1ELb0ELb1ELb0EEENS1_21CollectiveEpilogueFwdINS6_IJS8_SA_S9_EEENS6_IJNS7_ILi1EEESI_SI_EEESC_SE_Li256ELb0ELb1ELb0ELb0EEENS1_19SingleTileSchedulerILb0ELb0ELb1ELi128EEEEEEEEEvNT_6ParamsE,(.L_x_18 - _ZN7cutlass13device_kernelIN5flash19enable_sm80_to_sm89INS1_16FlashAttnFwdSm80INS1_25CollectiveMainloopFwdSm80ILi8ELi1ELb0EN4cute5tupleIJNS5_1CILi128EEENS7_ILi64EEENS7_ILi192EEEEEELi192ENS_10bfloat16_tEfNS_4arch4Sm80ELb0ELb0ELb1ELb0ELb1ELb0ELb1ELb0EEENS1_21CollectiveEpilogueFwdINS6_IJS8_SA_S9_EEENS6_IJNS7_ILi1EEESI_SI_EEESC_SE_Li256ELb0ELb1ELb0ELb0EEENS1_19SingleTileSchedulerILb0ELb0ELb1ELi128EEEEEEEEEvNT_6ParamsE)
        .other          _ZN7cutlass13device_kernelIN5flash19enable_sm80_to_sm89INS1_16FlashAttnFwdSm80INS1_25CollectiveMainloopFwdSm80ILi8ELi1ELb0EN4cute5tupleIJNS5_1CILi128EEENS7_ILi64EEENS7_ILi192EEEEEELi192ENS_10bfloat16_tEfNS_4arch4Sm80ELb0ELb0ELb1ELb0ELb1ELb0ELb1ELb0EEENS1_21CollectiveEpilogueFwdINS6_IJS8_SA_S9_EEENS6_IJNS7_ILi1EEESI_SI_EEESC_SE_Li256ELb0ELb1ELb0ELb0EEENS1_19SingleTileSchedulerILb0ELb0ELb1ELi128EEEEEEEEEvNT_6ParamsE,@"STO_CUDA_ENTRY STV_DEFAULT"
_ZN7cutlass13device_kernelIN5flash19enable_sm80_to_sm89INS1_16FlashAttnFwdSm80INS1_25CollectiveMainloopFwdSm80ILi8ELi1ELb0EN4cute5tupleIJNS5_1CILi128EEENS7_ILi64EEENS7_ILi192EEEEEELi192ENS_10bfloat16_tEfNS_4arch4Sm80ELb0ELb0ELb1ELb0ELb1ELb0ELb1ELb0EEENS1_21CollectiveEpilogueFwdINS6_IJS8_SA_S9_EEENS6_IJNS7_ILi1EEESI_SI_EEESC_SE_Li256ELb0ELb1ELb0ELb0EEENS1_19SingleTileSchedulerILb0ELb0ELb1ELi128EEEEEEEEEvNT_6ParamsE:
[----:B------:R-:W-:Y:S01]  /*0000*/  LDC R1, c[0x0][0x28] ;  /* 0x00000a00ff017b82 */ /* 0x000fe20000000800 */
[----:B------:R-:W-:Y:S05]  /*0010*/  EXIT ;  /* 0x000000000000794d */ /* 0x000fea0003800000 */
.L_x_0:
[----:B------:R-:W-:-:S00]  /*0020*/  BRA `(.L_x_0) ;  /* 0xfffffffc00fc7947 */ /* 0x000fc0000383ffff */
[----:B------:R-:W-:-:S00]  /*0030*/  NOP ;  /* 0x0000000000007918 */ /* 0x000fc00000000000 */
        /* <DEDUP_REMOVED lines=12> */
.L_x_18:


//--------------------- .text._ZN7cutlass13device_kernelIN5flash19enable_sm80_to_sm89INS1_16FlashAttnFwdSm80INS1_25CollectiveMainloopFwdSm80ILi8ELi1ELb0EN4cute5tupleIJNS5_1CILi128EEENS7_ILi64EEENS7_ILi192EEEEEELi192ENS_10bfloat16_tEfNS_4arch4Sm80ELb0ELb0ELb1ELb1ELb1ELb0ELb1ELb0EEENS1_21CollectiveEpilogueFwdINS6_IJS8_SA_S9_EEENS6_IJNS7_ILi1EEESI_SI_EEESC_SE_Li256ELb1ELb1ELb0ELb0EEENS1_19SingleTileSchedulerILb1ELb0ELb1ELi128EEEEEEEEEvNT_6ParamsE --------------------------
	.section	.text._ZN7cutlass13device_kernelIN5flash19enable_sm80_to_sm89INS1_16FlashAttnFwdSm80INS1_25CollectiveMainloopFwdSm80ILi8ELi1ELb0EN4cute5tupleIJNS5_1CILi128EEENS7_ILi64EEENS7_ILi192EEEEEELi192ENS_10bfloat16_tEfNS_4arch4Sm80ELb0ELb0ELb1ELb1ELb1ELb0ELb1ELb0EEENS1_21CollectiveEpilogueFwdINS6_IJS8_SA_S9_EEENS6_IJNS7_ILi1EEESI_SI_EEESC_SE_Li256ELb1ELb1ELb0ELb0EEENS1_19SingleTileSchedulerILb1ELb0ELb1ELi128EEEEEEEEEvNT_6ParamsE,"ax",@progbits
	.align	128
.text._ZN7cutlass13device_kernelIN5flash19enable_sm80_to_sm89INS1_16FlashAttnFwdSm80INS1_25CollectiveMainloopFwdSm80ILi8ELi1ELb0EN4cute5tupleIJNS5_1CILi128EEENS7_ILi64EEENS7_ILi192EEEEEELi192ENS_10bfloat16_tEfNS_4arch4Sm80ELb0ELb0ELb1ELb1ELb1ELb0ELb1ELb0EEENS1_21CollectiveEpilogueFwdINS6_IJS8_SA_S9_EEENS6_IJNS7_ILi1EEESI_SI_EEESC_SE_Li256ELb1ELb1ELb0ELb0EEENS1_19SingleTileSchedulerILb1ELb0ELb1ELi128EEEEEEEEEvNT_6ParamsE:
        .type           _ZN7cutlass13device_kernelIN5flash19enable_sm80_to_sm89INS1_16FlashAttnFwdSm80INS1_25CollectiveMainloopFwdSm80ILi8ELi1ELb0EN4cute5tupleIJNS5_1CILi128EEENS7_ILi64EEENS7_ILi192EEEEEELi192ENS_10bfloat16_tEfNS_4arch4Sm80ELb0ELb0ELb1ELb1ELb1ELb0ELb1ELb0EEENS1_21CollectiveEpilogueFwdINS6_IJS8_SA_S9_EEENS6_IJNS7_ILi1EEESI_SI_EEESC_SE_Li256ELb1ELb1ELb0ELb0EEENS1_19SingleTileSchedulerILb1ELb0ELb1ELi128EEEEEEEEEvNT_6ParamsE,@function
        .size           _ZN7cutlass13device_kernelIN5flash19enable_sm80_to_sm89INS1_16FlashAttnFwdSm80INS1_25CollectiveMainloopFwdSm80ILi8ELi1ELb0EN4cute5tupleIJNS5_1CILi128EEENS7_ILi64EEENS7_ILi192EEEEEELi192ENS_10bfloat16_tEfNS_4arch4Sm80ELb0ELb0ELb1ELb1ELb1ELb0ELb1ELb0EEENS1_21CollectiveEpilogueFwdINS6_IJS8_SA_S9_EEENS6_IJNS7_ILi1EEESI_SI_EEESC_SE_Li256ELb1ELb1ELb0ELb0EEENS1_19SingleTileSchedulerILb1ELb0ELb1ELi128EEEEEEEEEvNT_6ParamsE,(.L_x_19 - _ZN7cutlass13device_kernelIN5flash19enable_sm80_to_sm89INS1_16FlashAttnFwdSm80INS1_25CollectiveMainloopFwdSm80ILi8ELi1ELb0EN4cute5tupleIJNS5_1CILi128EEENS7_ILi64EEENS7_ILi192EEEEEELi192ENS_10bfloat16_tEfNS_4arch4Sm80ELb0ELb0ELb1ELb1ELb1ELb0ELb1ELb0EEENS1_21CollectiveEpilogueFwdINS6_IJS8_SA_S9_EEENS6_IJNS7_ILi1EEESI_SI_EEESC_SE_Li256ELb1ELb1ELb0ELb0EEENS1_19SingleTileSchedulerILb1ELb0ELb1ELi128EEEEEEEEEvNT_6ParamsE)
        .other          _ZN7cutlass13device_kernelIN5flash19enable_sm80_to_sm89INS1_16FlashAttnFwdSm80INS1_25CollectiveMainloopFwdSm80ILi8ELi1ELb0EN4cute5tupleIJNS5_1CILi128EEENS7_ILi64EEENS7_ILi192EEEEEELi192ENS_10bfloat16_tEfNS_4arch4Sm80ELb0ELb0ELb1ELb1ELb1ELb0ELb1ELb0EEENS1_21CollectiveEpilogueFwdINS6_IJS8_SA_S9_EEENS6_IJNS7_ILi1EEESI_SI_EEESC_SE_Li256ELb1ELb1ELb0ELb0EEENS1_19SingleTileSchedulerILb1ELb0ELb1ELi128EEEEEEEEEvNT_6ParamsE,@"STO_CUDA_ENTRY STV_DEFAULT"
_ZN7cutlass13device_kernelIN5flash19enable_sm80_to_sm89INS1_16FlashAttnFwdSm80INS1_25CollectiveMainloopFwdSm80ILi8ELi1ELb0EN4cute5tupleIJNS5_1CILi128EEENS7_ILi64EEENS7_ILi192EEEEEELi192ENS_10bfloat16_tEfNS_4arch4Sm80ELb0ELb0ELb1ELb1ELb1ELb0ELb1ELb0EEENS1_21CollectiveEpilogueFwdINS6_IJS8_SA_S9_EEENS6_IJNS7_ILi1EEESI_SI_EEESC_SE_Li256ELb1ELb1ELb0ELb0EEENS1_19SingleTileSchedulerILb1ELb0ELb1ELi128EEEEEEEEEvNT_6ParamsE:
[----:B------:R-:W-:Y:S01]  /*0000*/  LDC R1, c[0x0][0x28] ;  /* 0x00000a00ff017b82 */ /* 0x000fe20000000800 */
[----:B------:R-:W-:Y:S05]  /*0010*/  EXIT ;  /* 0x000000000000794d */ /* 0x000fea0003800000 */
.L_x_1:
        /* <DEDUP_REMOVED lines=14> */
.L_x_19:


//--------------------- .text._ZN7cutlass13device_kernelIN5flash19enable_sm80_to_sm89INS1_16FlashAttnFwdSm80INS1_25CollectiveMainloopFwdSm80ILi8ELi1ELb0EN4cute5tupleIJNS5_1CILi128EEENS7_ILi64EEENS7_ILi192EEEEEELi192ENS_10bfloat16_tEfNS_4arch4Sm80ELb0ELb0ELb1ELb1ELb1ELb1ELb1ELb0EEENS1_21CollectiveEpilogueFwdINS6_IJS8_SA_S9_EEENS6_IJNS7_ILi1EEESI_SI_EEESC_SE_Li256ELb1ELb1ELb0ELb0EEENS1_19SingleTileSchedulerILb1ELb0ELb1ELi128EEEEEEEEEvNT_6ParamsE --------------------------
	.section	.text._ZN7cutlass13device_kernelIN5flash19enable_sm80_to_sm89INS1_16FlashAttnFwdSm80INS1_25CollectiveMainloopFwdSm80ILi8ELi1ELb0EN4cute5tupleIJNS5_1CILi128EEENS7_ILi64EEENS7_ILi192EEEEEELi192ENS_10bfloat16_tEfNS_4arch4Sm80ELb0ELb0ELb1ELb1ELb1ELb1ELb1ELb0EEENS1_21CollectiveEpilogueFwdINS6_IJS8_SA_S9_EEENS6_IJNS7_ILi1EEESI_SI_EEESC_SE_Li256ELb1ELb1ELb0ELb0EEENS1_19SingleTileSchedulerILb1ELb0ELb1ELi128EEEEEEEEEvNT_6ParamsE,"ax",@progbits
	.align	128
.text._ZN7cutlass13device_kernelIN5flash19enable_sm80_to_sm89INS1_16FlashAttnFwdSm80INS1_25CollectiveMainloopFwdSm80ILi8ELi1ELb0EN4cute5tupleIJNS5_1CILi128EEENS7_ILi64EEENS7_ILi192EEEEEELi192ENS_10bfloat16_tEfNS_4arch4Sm80ELb0ELb0ELb1ELb1ELb1ELb1ELb1ELb0EEENS1_21CollectiveEpilogueFwdINS6_IJS8_SA_S9_EEENS6_IJNS7_ILi1EEESI_SI_EEESC_SE_Li256ELb1ELb1ELb0ELb0EEENS1_19SingleTileSchedulerILb1ELb0ELb1ELi128EEEEEEEEEvNT_6ParamsE:
        .type           _ZN7cutlass13device_kernelIN5flash19enable_sm80_to_sm89INS1_16FlashAttnFwdSm80INS1_25CollectiveMainloopFwdSm80ILi8ELi1ELb0EN4cute5tupleIJNS5_1CILi128EEENS7_ILi64EEENS7_ILi192EEEEEELi192ENS_10bfloat16_tEfNS_4arch4Sm80ELb0ELb0ELb1ELb1ELb1ELb1ELb1ELb0EEENS1_21CollectiveEpilogueFwdINS6_IJS8_SA_S9_EEENS6_IJNS7_ILi1EEESI_SI_EEESC_SE_Li256ELb1ELb1ELb0ELb0EEENS1_19SingleTileSchedulerILb1ELb0ELb1ELi128EEEEEEEEEvNT_6ParamsE,@function
        .size           _ZN7cutlass13device_kernelIN5flash19enable_sm80_to_sm89INS1_16FlashAttnFwdSm80INS1_25CollectiveMainloopFwdSm80ILi8ELi1ELb0EN4cute5tupleIJNS5_1CILi128EEENS7_ILi64EEENS7_ILi192EEEEEELi192ENS_10bfloat16_tEfNS_4arch4Sm80ELb0ELb0ELb1ELb1ELb1ELb1ELb1ELb0EEENS1_21CollectiveEpilogueFwdINS6_IJS8_SA_S9_EEENS6_IJNS7_ILi1EEESI_SI_EEESC_SE_Li256ELb1ELb1ELb0ELb0EEENS1_19SingleTileSchedulerILb1ELb0ELb1ELi128EEEEEEEEEvNT_6ParamsE,(.L_x_20 - _ZN7cutlass13device_kernelIN5flash19enable_sm80_to_sm89INS1_16FlashAttnFwdSm80INS1_25CollectiveMainloopFwdSm80ILi8ELi1ELb0EN4cute5tupleIJNS5_1CILi128EEENS7_ILi64EEENS7_ILi192EEEEEELi192ENS_10bfloat16_tEfNS_4arch4Sm80ELb0ELb0ELb1ELb1ELb1ELb1ELb1ELb0EEENS1_21CollectiveEpilogueFwdINS6_IJS8_SA_S9_EEENS6_IJNS7_ILi1EEESI_SI_EEESC_SE_Li256ELb1ELb1ELb0ELb0EEENS1_19SingleTileSchedulerILb1ELb0ELb1ELi128EEEEEEEEEvNT_6ParamsE)
        .other          _ZN7cutlass13device_kernelIN5flash19enable_sm80_to_sm89INS1_16FlashAttnFwdSm80INS1_25CollectiveMainloopFwdSm80ILi8ELi1ELb0EN4cute5tupleIJNS5_1CILi128EEENS7_ILi64EEENS7_ILi192EEEEEELi192ENS_10bfloat16_tEfNS_4arch4Sm80ELb0ELb0ELb1ELb1ELb1ELb1ELb1ELb0EEENS1_21CollectiveEpilogueFwdINS6_IJS8_SA_S9_EEENS6_IJNS7_ILi1EEESI_SI_EEESC_SE_Li256ELb1ELb1ELb0ELb0EEENS1_19SingleTileSchedulerILb1ELb0ELb1ELi128EEEEEEEEEvNT_6ParamsE,@"STO_CUDA_ENTRY STV_DEFAULT"
_ZN7cutlass13device_kernelIN5flash19enable_sm80_to_sm89INS1_16FlashAttnFwdSm80INS1_25CollectiveMainloopFwdSm80ILi8ELi1ELb0EN4cute5tupleIJNS5_1CILi128EEENS7_ILi64EEENS7_ILi192EEEEEELi192ENS_10bfloat16_tEfNS_4arch4Sm80ELb0ELb0ELb1ELb1ELb1ELb1ELb1ELb0EEENS1_21CollectiveEpilogueFwdINS6_IJS8_SA_S9_EEENS6_IJNS7_ILi1EEESI_SI_EEESC_SE_Li256ELb1ELb1ELb0ELb0EEENS1_19SingleTileSchedulerILb1ELb0ELb1ELi128EEEEEEEEEvNT_6ParamsE:
[----:B------:R-:W-:Y:S01]  /*0000*/  LDC R1, c[0x0][0x28] ;  /* 0x00000a00ff017b82 */ /* 0x000fe20000000800 */
[----:B------:R-:W-:Y:S05]  /*0010*/  EXIT ;  /* 0x000000000000794d */ /* 0x000fea0003800000 */
.L_x_2:
        /* <DEDUP_REMOVED lines=14> */
.L_x_20:


//--------------------- .text._ZN7cutlass13device_kernelIN5flash19enable_sm80_to_sm89INS1_16FlashAttnFwdSm80INS1_25CollectiveMainloopFwdSm80ILi8ELi1ELb0EN4cute5tupleIJNS5_1CILi128EEENS7_ILi64EEENS7_ILi192EEEEEELi192ENS_10bfloat16_tEfNS_4arch4Sm80ELb0ELb1ELb1ELb0ELb1ELb0ELb1ELb0EEENS1_21CollectiveEpilogueFwdINS6_IJS8_SA_S9_EEENS6_IJNS7_ILi1EEESI_SI_EEESC_SE_Li256ELb0ELb1ELb0ELb0EEENS1_19SingleTileSchedulerILb0ELb0ELb1ELi128EEEEEEEEEvNT_6ParamsE --------------------------
	.section	.text._ZN7cutlass13device_kernelIN5flash19enable_sm80_to_sm89INS1_16FlashAttnFwdSm80INS1_25CollectiveMainloopFwdSm80ILi8ELi1ELb0EN4cute5tupleIJNS5_1CILi128EEENS7_ILi64EEENS7_ILi192EEEEEELi192ENS_10bfloat16_tEfNS_4arch4Sm80ELb0ELb1ELb1ELb0ELb1ELb0ELb1ELb0EEENS1_21CollectiveEpilogueFwdINS6_IJS8_SA_S9_EEENS6_IJNS7_ILi1EEESI_SI_EEESC_SE_Li256ELb0ELb1ELb0ELb0EEENS1_19SingleTileSchedulerILb0ELb0ELb1ELi128EEEEEEEEEvNT_6ParamsE,"ax",@progbits
	.align	128
.text._ZN7cutlass13device_kernelIN5flash19enable_sm80_to_sm89INS1_16FlashAttnFwdSm80INS1_25CollectiveMainloopFwdSm80ILi8ELi1ELb0EN4cute5tupleIJNS5_1CILi128EEENS7_ILi64EEENS7_ILi192EEEEEELi192ENS_10bfloat16_tEfNS_4arch4Sm80ELb0ELb1ELb1ELb0ELb1ELb0ELb1ELb0EEENS1_21CollectiveEpilogueFwdINS6_IJS8_SA_S9_EEENS6_IJNS7_ILi1EEESI_SI_EEESC_SE_Li256ELb0ELb1ELb0ELb0EEENS1_19SingleTileSchedulerILb0ELb0ELb1ELi128EEEEEEEEEvNT_6ParamsE:
        .type           _ZN7cutlass13device_kernelIN5flash19enable_sm80_to_sm89INS1_16FlashAttnFwdSm80INS1_25CollectiveMainloopFwdSm80ILi8ELi1ELb0EN4cute5tupleIJNS5_1CILi128EEENS7_ILi64EEENS7_ILi192EEEEEELi192ENS_10bfloat16_tEfNS_4arch4Sm80ELb0ELb1ELb1ELb0ELb1ELb0ELb1ELb0EEENS1_21CollectiveEpilogueFwdINS6_IJS8_SA_S9_EEENS6_IJNS7_ILi1EEESI_SI_EEESC_SE_Li256ELb0ELb1ELb0ELb0EEENS1_19SingleTileSchedulerILb0ELb0ELb1ELi128EEEEEEEEEvNT_6ParamsE,@function
        .size           _ZN7cutlass13device_kernelIN5flash19enable_sm80_to_sm89INS1_16FlashAttnFwdSm80INS1_25CollectiveMainloopFwdSm80ILi8ELi1ELb0EN4cute5tupleIJNS5_1CILi128EEENS7_ILi64EEENS7_ILi192EEEEEELi192ENS_10bfloat16_tEfNS_4arch4Sm80ELb0ELb1ELb1ELb0ELb1ELb0ELb1ELb0EEENS1_21CollectiveEpilogueFwdINS6_IJS8_SA_S9_EEENS6_IJNS7_ILi1EEESI_SI_EEESC_SE_Li256ELb0ELb1ELb0ELb0EEENS1_19SingleTileSchedulerILb0ELb0ELb1ELi128EEEEEEEEEvNT_6ParamsE,(.L_x_21 - _ZN7cutlass13device_kernelIN5flash19enable_sm80_to_sm89INS1_16FlashAttnFwdSm80INS1_25CollectiveMainloopFwdSm80ILi8ELi1ELb0EN4cute5tupleIJNS5_1CILi128EEENS7_ILi64EEENS7_ILi192EEEEEELi192ENS_10bfloat16_tEfNS_4arch4Sm80ELb0ELb1ELb1ELb0ELb1ELb0ELb1ELb0EEENS1_21CollectiveEpilogueFwdINS6_IJS8_SA_S9_EEENS6_IJNS7_ILi1EEESI_SI_EEESC_SE_Li256ELb0ELb1ELb0ELb0EEENS1_19SingleTileSchedulerILb0ELb0ELb1ELi128EEEEEEEEEvNT_6ParamsE)
        .other          _ZN7cutlass13device_kernelIN5flash19enable_sm80_to_sm89INS1_16FlashAttnFwdSm80INS1_25CollectiveMainloopFwdSm80ILi8ELi1ELb0EN4cute5tupleIJNS5_1CILi128EEENS7_ILi64EEENS7_ILi192EEEEEELi192ENS_10bfloat16_tEfNS_4arch4Sm80ELb0ELb1ELb1ELb0ELb1ELb0ELb1ELb0EEENS1_21CollectiveEpilogueFwdINS6_IJS8_SA_S9_EEENS6_IJNS7_ILi1EEESI_SI_EEESC_SE_Li256ELb0ELb1ELb0ELb0EEENS1_19SingleTileSchedulerILb0ELb0ELb1ELi128EEEEEEEEEvNT_6ParamsE,@"STO_CUDA_ENTRY STV_DEFAULT"
_ZN7cutlass13device_kernelIN5flash19enable_sm80_to_sm89INS1_16FlashAttnFwdSm80INS1_25CollectiveMainloopFwdSm80ILi8ELi1ELb0EN4cute5tupleIJNS5_1CILi128EEENS7_ILi64EEENS7_ILi192EEEEEELi192ENS_10bfloat16_tEfNS_4arch4Sm80ELb0ELb1ELb1ELb0ELb1ELb0ELb1ELb0EEENS1_21CollectiveEpilogueFwdINS6_IJS8_SA_S9_EEENS6_IJNS7_ILi1EEESI_SI_EEESC_SE_Li256ELb0ELb1ELb0ELb0EEENS1_19SingleTileSchedulerILb0ELb0ELb1ELi128EEEEEEEEEvNT_6ParamsE:
[----:B------:R-:W-:Y:S01]  /*0000*/  LDC R1, c[0x0][0x28] ;  /* 0x00000a00ff017b82 */ /* 0x000fe20000000800 */
[----:B------:R-:W-:Y:S05]  /*0010*/  EXIT ;  /* 0x000000000000794d */ /* 0x000fea0003800000 */
.L_x_3:
        /* <DEDUP_REMOVED lines=14> */
.L_x_21:


//--------------------- .text._ZN7cutlass13device_kernelIN5flash19enable_sm80_to_sm89INS1_16FlashAttnFwdSm80INS1_25CollectiveMainloopFwdSm80ILi8ELi1ELb0EN4cute5tupleIJNS5_1CILi128EEENS7_ILi64EEENS7_ILi192EEEEEELi192ENS_10bfloat16_tEfNS_4arch4Sm80ELb0ELb1ELb1ELb1ELb1ELb0ELb1ELb0EEENS1_21CollectiveEpilogueFwdINS6_IJS8_SA_S9_EEENS6_IJNS7_ILi1EEESI_SI_EEESC_SE_Li256ELb1ELb1ELb0ELb0EEENS1_19SingleTileSchedulerILb1ELb0ELb1ELi128EEEEEEEEEvNT_6ParamsE --------------------------
	.section	.text._ZN7cutlass13device_kernelIN5flash19enable_sm80_to_sm89INS1_16FlashAttnFwdSm80INS1_25CollectiveMainloopFwdSm80ILi8ELi1ELb0EN4cute5tupleIJNS5_1CILi128EEENS7_ILi64EEENS7_ILi192EEEEEELi192ENS_10bfloat16_tEfNS_4arch4Sm80ELb0ELb1ELb1ELb1ELb1ELb0ELb1ELb0EEENS1_21CollectiveEpilogueFwdINS6_IJS8_SA_S9_EEENS6_IJNS7_ILi1EEESI_SI_EEESC_SE_Li256ELb1ELb1ELb0ELb0EEENS1_19SingleTileSchedulerILb1ELb0ELb1ELi128EEEEEEEEEvNT_6ParamsE,"ax",@progbits
	.align	128
.text._ZN7cutlass13device_kernelIN5flash19enable_sm80_to_sm89INS1_16FlashAttnFwdSm80INS1_25CollectiveMainloopFwdSm80ILi8ELi1ELb0EN4cute5tupleIJNS5_1CILi128EEENS7_ILi64EEENS7_ILi192EEEEEELi192ENS_10bfloat16_tEfNS_4arch4Sm80ELb0ELb1ELb1ELb1ELb1ELb0ELb1ELb0EEENS1_21CollectiveEpilogueFwdINS6_IJS8_SA_S9_EEENS6_IJNS7_ILi1EEESI_SI_EEESC_SE_Li256ELb1ELb1ELb0ELb0EEENS1_19SingleTileSchedulerILb1ELb0ELb1ELi128EEEEEEEEEvNT_6ParamsE:
        .type           _ZN7cutlass13device_kernelIN5flash19enable_sm80_to_sm89INS1_16FlashAttnFwdSm80INS1_25CollectiveMainloopFwdSm80ILi8ELi1ELb0EN4cute5tupleIJNS5_1CILi128EEENS7_ILi64EEENS7_ILi192EEEEEELi192ENS_10bfloat16_tEfNS_4arch4Sm80ELb0ELb1ELb1ELb1ELb1ELb0ELb1ELb0EEENS1_21CollectiveEpilogueFwdINS6_IJS8_SA_S9_EEENS6_IJNS7_ILi1EEESI_SI_EEESC_SE_Li256ELb1ELb1ELb0ELb0EEENS1_19SingleTileSchedulerILb1ELb0ELb1ELi128EEEEEEEEEvNT_6ParamsE,@function
        .size           _ZN7cutlass13device_kernelIN5flash19enable_sm80_to_sm89INS1_16FlashAttnFwdSm80INS1_25CollectiveMainloopFwdSm80ILi8ELi1ELb0EN4cute5tupleIJNS5_1CILi128EEENS7_ILi64EEENS7_ILi192EEEEEELi192ENS_10bfloat16_tEfNS_4arch4Sm80ELb0ELb1ELb1ELb1ELb1ELb0ELb1ELb0EEENS1_21CollectiveEpilogueFwdINS6_IJS8_SA_S9_EEENS6_IJNS7_ILi1EEESI_SI_EEESC_SE_Li256ELb1ELb1ELb0ELb0EEENS1_19SingleTileSchedulerILb1ELb0ELb1ELi128EEEEEEEEEvNT_6ParamsE,(.L_x_22 - _ZN7cutlass13device_kernelIN5flash19enable_sm80_to_sm89INS1_16FlashAttnFwdSm80INS1_25CollectiveMainloopFwdSm80ILi8ELi1ELb0EN4cute5tupleIJNS5_1CILi128EEENS7_ILi64EEENS7_ILi192EEEEEELi192ENS_10bfloat16_tEfNS_4arch4Sm80ELb0ELb1ELb1ELb1ELb1ELb0ELb1ELb0EEENS1_21CollectiveEpilogueFwdINS6_IJS8_SA_S9_EEENS6_IJNS7_ILi1EEESI_SI_EEESC_SE_Li256ELb1ELb1ELb0ELb0EEENS1_19SingleTileSchedulerILb1ELb0ELb1ELi128EEEEEEEEEvNT_6ParamsE)
        .other          _ZN7cutlass13device_kernelIN5flash19enable_sm80_to_sm89INS1_16FlashAttnFwdSm80INS1_25CollectiveMainloopFwdSm80ILi8ELi1ELb0EN4cute5tupleIJNS5_1CILi128EEENS7_ILi64EEENS7_ILi192EEEEEELi192ENS_10bfloat16_tEfNS_4arch4Sm80ELb0ELb1ELb1ELb1ELb1ELb0ELb1ELb0EEENS1_21CollectiveEpilogueFwdINS6_IJS8_SA_S9_EEENS6_IJNS7_ILi1EEESI_SI_EEESC_SE_Li256ELb1ELb1ELb0ELb0EEENS1_19SingleTileSchedulerILb1ELb0ELb1ELi128EEEEEEEEEvNT_6ParamsE,@"STO_CUDA_ENTRY STV_DEFAULT"
_ZN7cutlass13device_kernelIN5flash19enable_sm80_to_sm89INS1_16FlashAttnFwdSm80INS1_25CollectiveMainloopFwdSm80ILi8ELi1ELb0EN4cute5tupleIJNS5_1CILi128EEENS7_ILi64EEENS7_ILi192EEEEEELi192ENS_10bfloat16_tEfNS_4arch4Sm80ELb0ELb1ELb1ELb1ELb1ELb0ELb1ELb0EEENS1_21CollectiveEpilogueFwdINS6_IJS8_SA_S9_EEENS6_IJNS7_ILi1EEESI_SI_EEESC_SE_Li256ELb1ELb1ELb0ELb0EEENS1_19SingleTileSchedulerILb1ELb0ELb1ELi128EEEEEEEEEvNT_6ParamsE:
[----:B------:R-:W-:Y:S01]  /*0000*/  LDC R1, c[0x0][0x28] ;  /* 0x00000a00ff017b82 */ /* 0x000fe20000000800 */
[----:B------:R-:W-:Y:S05]  /*0010*/  EXIT ;  /* 0x000000000000794d */ /* 0x000fea0003800000 */
.L_x_4:
        /* <DEDUP_REMOVED lines=14> */
.L_x_22:


//--------------------- .text._ZN7cutlass13device_kernelIN5flash19enable_sm80_to_sm89INS1_16FlashAttnFwdSm80INS1_25CollectiveMainloopFwdSm80ILi8ELi1ELb0EN4cute5tupleIJNS5_1CILi128EEENS7_ILi64EEENS7_ILi192EEEEEELi192ENS_10bfloat16_tEfNS_4arch4Sm80ELb0ELb1ELb1ELb1ELb1ELb1ELb1ELb0EEENS1_21CollectiveEpilogueFwdINS6_IJS8_SA_S9_EEENS6_IJNS7_ILi1EEESI_SI_EEESC_SE_Li256ELb1ELb1ELb0ELb0EEENS1_19SingleTileSchedulerILb1ELb0ELb1ELi128EEEEEEEEEvNT_6ParamsE --------------------------
	.section	.text._ZN7cutlass13device_kernelIN5flash19enable_sm80_to_sm89INS1_16FlashAttnFwdSm80INS1_25CollectiveMainloopFwdSm80ILi8ELi1ELb0EN4cute5tupleIJNS5_1CILi128EEENS7_ILi64EEENS7_ILi192EEEEEELi192ENS_10bfloat16_tEfNS_4arch4Sm80ELb0ELb1ELb1ELb1ELb1ELb1ELb1ELb0EEENS1_21CollectiveEpilogueFwdINS6_IJS8_SA_S9_EEENS6_IJNS7_ILi1EEESI_SI_EEESC_SE_Li256ELb1ELb1ELb0ELb0EEENS1_19SingleTileSchedulerILb1ELb0ELb1ELi128EEEEEEEEEvNT_6ParamsE,"ax",@progbits
	.align	128
.text._ZN7cutlass13device_kernelIN5flash19enable_sm80_to_sm89INS1_16FlashAttnFwdSm80INS1_25CollectiveMainloopFwdSm80ILi8ELi1ELb0EN4cute5tupleIJNS5_1CILi128EEENS7_ILi64EEENS7_ILi192EEEEEELi192ENS_10bfloat16_tEfNS_4arch4Sm80ELb0ELb1ELb1ELb1ELb1ELb1ELb1ELb0EEENS1_21CollectiveEpilogueFwdINS6_IJS8_SA_S9_EEENS6_IJNS7_ILi1EEESI_SI_EEESC_SE_Li256ELb1ELb1ELb0ELb0EEENS1_19SingleTileSchedulerILb1ELb0ELb1ELi128EEEEEEEEEvNT_6ParamsE:
        .type           _ZN7cutlass13device_kernelIN5flash19enable_sm80_to_sm89INS1_16FlashAttnFwdSm80INS1_25CollectiveMainloopFwdSm80ILi8ELi1ELb0EN4cute5tupleIJNS5_1CILi128EEENS7_ILi64EEENS7_ILi192EEEEEELi192ENS_10bfloat16_tEfNS_4arch4Sm80ELb0ELb1ELb1ELb1ELb1ELb1ELb1ELb0EEENS1_21CollectiveEpilogueFwdINS6_IJS8_SA_S9_EEENS6_IJNS7_ILi1EEESI_SI_EEESC_SE_Li256ELb1ELb1ELb0ELb0EEENS1_19SingleTileSchedulerILb1ELb0ELb1ELi128EEEEEEEEEvNT_6ParamsE,@function
        .size           _ZN7cutlass13device_kernelIN5flash19enable_sm80_to_sm89INS1_16FlashAttnFwdSm80INS1_25CollectiveMainloopFwdSm80ILi8ELi1ELb0EN4cute5tupleIJNS5_1CILi128EEENS7_ILi64EEENS7_ILi192EEEEEELi192ENS_10bfloat16_tEfNS_4arch4Sm80ELb0ELb1ELb1ELb1ELb1ELb1ELb1ELb0EEENS1_21CollectiveEpilogueFwdINS6_IJS8_SA_S9_EEENS6_IJNS7_ILi1EEESI_SI_EEESC_SE_Li256ELb1ELb1ELb0ELb0EEENS1_19SingleTileSchedulerILb1ELb0ELb1ELi128EEEEEEEEEvNT_6ParamsE,(.L_x_23 - _ZN7cutlass13device_kernelIN5flash19enable_sm80_to_sm89INS1_16FlashAttnFwdSm80INS1_25CollectiveMainloopFwdSm80ILi8ELi1ELb0EN4cute5tupleIJNS5_1CILi128EEENS7_ILi64EEENS7_ILi192EEEEEELi192ENS_10bfloat16_tEfNS_4arch4Sm80ELb0ELb1ELb1ELb1ELb1ELb1ELb1ELb0EEENS1_21CollectiveEpilogueFwdINS6_IJS8_SA_S9_EEENS6_IJNS7_ILi1EEESI_SI_EEESC_SE_Li256ELb1ELb1ELb0ELb0EEENS1_19SingleTileSchedulerILb1ELb0ELb1ELi128EEEEEEEEEvNT_6ParamsE)
        .other          _ZN7cutlass13device_kernelIN5flash19enable_sm80_to_sm89INS1_16FlashAttnFwdSm80INS1_25CollectiveMainloopFwdSm80ILi8ELi1ELb0EN4cute5tupleIJNS5_1CILi128EEENS7_ILi64EEENS7_ILi192EEEEEELi192ENS_10bfloat16_tEfNS_4arch4Sm80ELb0ELb1ELb1ELb1ELb1ELb1ELb1ELb0EEENS1_21CollectiveEpilogueFwdINS6_IJS8_SA_S9_EEENS6_IJNS7_ILi1EEESI_SI_EEESC_SE_Li256ELb1ELb1ELb0ELb0EEENS1_19SingleTileSchedulerILb1ELb0ELb1ELi128EEEEEEEEEvNT_6ParamsE,@"STO_CUDA_ENTRY STV_DEFAULT"
_ZN7cutlass13device_kernelIN5flash19enable_sm80_to_sm89INS1_16FlashAttnFwdSm80INS1_25CollectiveMainloopFwdSm80ILi8ELi1ELb0EN4cute5tupleIJNS5_1CILi128EEENS7_ILi64EEENS7_ILi192EEEEEELi192ENS_10bfloat16_tEfNS_4arch4Sm80ELb0ELb1ELb1ELb1ELb1ELb1ELb1ELb0EEENS1_21CollectiveEpilogueFwdINS6_IJS8_SA_S9_EEENS6_IJNS7_ILi1EEESI_SI_EEESC_SE_Li256ELb1ELb1ELb0ELb0EEENS1_19SingleTileSchedulerILb1ELb0ELb1ELi128EEEEEEEEEvNT_6ParamsE:
[----:B------:R-:W-:Y:S01]  /*0000*/  LDC R1, c[0x0][0x28] ;  /* 0x00000a00ff017b82 */ /* 0x000fe20000000800 */
[----:B------:R-:W-:Y:S05]  /*0010*/  EXIT ;  /* 0x000000000000794d */ /* 0x000fea0003800000 */
.L_x_5:
        /* <DEDUP_REMOVED lines=14> */
.L_x_23:


//--------------------- .text._ZN7cutlass13device_kernelIN5flash19enable_sm80_to_sm89INS1_16FlashAttnFwdSm80INS1_25CollectiveMainloopFwdSm80ILi8ELi1ELb0EN4cute5tupleIJNS5_1CILi128EEENS7_ILi64EEENS7_ILi192EEEEEELi192ENS_10bfloat16_tEfNS_4arch4Sm80ELb1ELb0ELb1ELb0ELb1ELb0ELb1ELb0EEENS1_21CollectiveEpilogueFwdINS6_IJS8_SA_S9_EEENS6_IJNS7_ILi1EEESI_SI_EEESC_SE_Li256ELb0ELb1ELb0ELb0EEENS1_30DynamicPersistentTileSchedulerILi256ELi256ELb0ELb1ELb0EEEEEEEEEvNT_6ParamsE --------------------------
	.section	.text._ZN7cutlass13device_kernelIN5flash19enable_sm80_to_sm89INS1_16FlashAttnFwdSm80INS1_25CollectiveMainloopFwdSm80ILi8ELi1ELb0EN4cute5tupleIJNS5_1CILi128EEENS7_ILi64EEENS7_ILi192EEEEEELi192ENS_10bfloat16_tEfNS_4arch4Sm80ELb1ELb0ELb1ELb0ELb1ELb0ELb1ELb0EEENS1_21CollectiveEpilogueFwdINS6_IJS8_SA_S9_EEENS6_IJNS7_ILi1EEESI_SI_EEESC_SE_Li256ELb0ELb1ELb0ELb0EEENS1_30DynamicPersistentTileSchedulerILi256ELi256ELb0ELb1ELb0EEEEEEEEEvNT_6ParamsE,"ax",@progbits
	.align	128
.text._ZN7cutlass13device_kernelIN5flash19enable_sm80_to_sm89INS1_16FlashAttnFwdSm80INS1_25CollectiveMainloopFwdSm80ILi8ELi1ELb0EN4cute5tupleIJNS5_1CILi128EEENS7_ILi64EEENS7_ILi192EEEEEELi192ENS_10bfloat16_tEfNS_4arch4Sm80ELb1ELb0ELb1ELb0ELb1ELb0ELb1ELb0EEENS1_21CollectiveEpilogueFwdINS6_IJS8_SA_S9_EEENS6_IJNS7_ILi1EEESI_SI_EEESC_SE_Li256ELb0ELb1ELb0ELb0EEENS1_30DynamicPersistentTileSchedulerILi256ELi256ELb0ELb1ELb0EEEEEEEEEvNT_6ParamsE:
        .type           _ZN7cutlass13device_kernelIN5flash19enable_sm80_to_sm89INS1_16FlashAttnFwdSm80INS1_25CollectiveMainloopFwdSm80ILi8ELi1ELb0EN4cute5tupleIJNS5_1CILi128EEENS7_ILi64EEENS7_ILi192EEEEEELi192ENS_10bfloat16_tEfNS_4arch4Sm80ELb1ELb0ELb1ELb0ELb1ELb0ELb1ELb0EEENS1_21CollectiveEpilogueFwdINS6_IJS8_SA_S9_EEENS6_IJNS7_ILi1EEESI_SI_EEESC_SE_Li256ELb0ELb1ELb0ELb0EEENS1_30DynamicPersistentTileSchedulerILi256ELi256ELb0ELb1ELb0EEEEEEEEEvNT_6ParamsE,@function
        .size           _ZN7cutlass13device_kernelIN5flash19enable_sm80_to_sm89INS1_16FlashAttnFwdSm80INS1_25CollectiveMainloopFwdSm80ILi8ELi1ELb0EN4cute5tupleIJNS5_1CILi128EEENS7_ILi64EEENS7_ILi192EEEEEELi192ENS_10bfloat16_tEfNS_4arch4Sm80ELb1ELb0ELb1ELb0ELb1ELb0ELb1ELb0EEENS1_21CollectiveEpilogueFwdINS6_IJS8_SA_S9_EEENS6_IJNS7_ILi1EEESI_SI_EEESC_SE_Li256ELb0ELb1ELb0ELb0EEENS1_30DynamicPersistentTileSchedulerILi256ELi256ELb0ELb1ELb0EEEEEEEEEvNT_6ParamsE,(.L_x_24 - _ZN7cutlass13device_kernelIN5flash19enable_sm80_to_sm89INS1_16FlashAttnFwdSm80INS1_25CollectiveMainloopFwdSm80ILi8ELi1ELb0EN4cute5tupleIJNS5_1CILi128EEENS7_ILi64EEENS7_ILi192EEEEEELi192ENS_10bfloat16_tEfNS_4arch4Sm80ELb1ELb0ELb1ELb0ELb1ELb0ELb1ELb0EEENS1_21CollectiveEpilogueFwdINS6_IJS8_SA_S9_EEENS6_IJNS7_ILi1EEESI_SI_EEESC_SE_Li256ELb0ELb1ELb0ELb0EEENS1_30DynamicPersistentTileSchedulerILi256ELi256ELb0ELb1ELb0EEEEEEEEEvNT_6ParamsE)
        .other          _ZN7cutlass13device_kernelIN5flash19enable_sm80_to_sm89INS1_16FlashAttnFwdSm80INS1_25CollectiveMainloopFwdSm80ILi8ELi1ELb0EN4cute5tupleIJNS5_1CILi128EEENS7_ILi64EEENS7_ILi192EEEEEELi192ENS_10bfloat16_tEfNS_4arch4Sm80ELb1ELb0ELb1ELb0ELb1ELb0ELb1ELb0EEENS1_21CollectiveEpilogueFwdINS6_IJS8_SA_S9_EEENS6_IJNS7_ILi1EEESI_SI_EEESC_SE_Li256ELb0ELb1ELb0ELb0EEENS1_30DynamicPersistentTileSchedulerILi256ELi256ELb0ELb1ELb0EEEEEEEEEvNT_6ParamsE,@"STO_CUDA_ENTRY STV_DEFAULT"
_ZN7cutlass13device_kernelIN5flash19enable_sm80_to_sm89INS1_16FlashAttnFwdSm80INS1_25CollectiveMainloopFwdSm80ILi8ELi1ELb0EN4cute5tupleIJNS5_1CILi128EEENS7_ILi64EEENS7_ILi192EEEEEELi192ENS_10bfloat16_tEfNS_4arch4Sm80ELb1ELb0ELb1ELb0ELb1ELb0ELb1ELb0EEENS1_21CollectiveEpilogueFwdINS6_IJS8_SA_S9_EEENS6_IJNS7_ILi1EEESI_SI_EEESC_SE_Li256ELb0ELb1ELb0ELb0EEENS1_30DynamicPersistentTileSchedulerILi256ELi256ELb0ELb1ELb0EEEEEEEEEvNT_6ParamsE:
[----:B------:R-:W-:Y:S01]  /*0000*/  LDC R1, c[0x0][0x28] ;  /* 0x00000a00ff017b82 */ /* 0x000fe20000000800 */
[----:B------:R-:W-:Y:S05]  /*0010*/  EXIT ;  /* 0x000000000000794d */ /* 0x000fea0003800000 */
.L_x_6:
        /* <DEDUP_REMOVED lines=14> */
.L_x_24:


//--------------------- .text._ZN7cutlass13device_kernelIN5flash19enable_sm80_to_sm89INS1_16FlashAttnFwdSm80INS1_25CollectiveMainloopFwdSm80ILi8ELi1ELb0EN4cute5tupleIJNS5_1CILi128EEENS7_ILi64EEENS7_ILi192EEEEEELi192ENS_10bfloat16_tEfNS_4arch4Sm80ELb1ELb0ELb1ELb1ELb1ELb0ELb1ELb0EEENS1_21CollectiveEpilogueFwdINS6_IJS8_SA_S9_EEENS6_IJNS7_ILi1EEESI_SI_EEESC_SE_Li256ELb1ELb1ELb0ELb0EEENS1_19SingleTileSchedulerILb1ELb0ELb1ELi128EEEEEEEEEvNT_6ParamsE --------------------------
	.section	.text._ZN7cutlass13device_kernelIN5flash19enable_sm80_to_sm89INS1_16FlashAttnFwdSm80INS1_25CollectiveMainloopFwdSm80ILi8ELi1ELb0EN4cute5tupleIJNS5_1CILi128EEENS7_ILi64EEENS7_ILi192EEEEEELi192ENS_10bfloat16_tEfNS_4arch4Sm80ELb1ELb0ELb1ELb1ELb1ELb0ELb1ELb0EEENS1_21CollectiveEpilogueFwdINS6_IJS8_SA_S9_EEENS6_IJNS7_ILi1EEESI_SI_EEESC_SE_Li256ELb1ELb1ELb0ELb0EEENS1_19SingleTileSchedulerILb1ELb0ELb1ELi128EEEEEEEEEvNT_6ParamsE,"ax",@progbits
	.align	128
.text._ZN7cutlass13device_kernelIN5flash19enable_sm80_to_sm89INS1_16FlashAttnFwdSm80INS1_25CollectiveMainloopFwdSm80ILi8ELi1ELb0EN4cute5tupleIJNS5_1CILi128EEENS7_ILi64EEENS7_ILi192EEEEEELi192ENS_10bfloat16_tEfNS_4arch4Sm80ELb1ELb0ELb1ELb1ELb1ELb0ELb1ELb0EEENS1_21CollectiveEpilogueFwdINS6_IJS8_SA_S9_EEENS6_IJNS7_ILi1EEESI_SI_EEESC_SE_Li256ELb1ELb1ELb0ELb0EEENS1_19SingleTileSchedulerILb1ELb0ELb1ELi128EEEEEEEEEvNT_6ParamsE:
        .type           _ZN7cutlass13device_kernelIN5flash19enable_sm80_to_sm89INS1_16FlashAttnFwdSm80INS1_25CollectiveMainloopFwdSm80ILi8ELi1ELb0EN4cute5tupleIJNS5_1CILi128EEENS7_ILi64EEENS7_ILi192EEEEEELi192ENS_10bfloat16_tEfNS_4arch4Sm80ELb1ELb0ELb1ELb1ELb1ELb0ELb1ELb0EEENS1_21CollectiveEpilogueFwdINS6_IJS8_SA_S9_EEENS6_IJNS7_ILi1EEESI_SI_EEESC_SE_Li256ELb1ELb1ELb0ELb0EEENS1_19SingleTileSchedulerILb1ELb0ELb1ELi128EEEEEEEEEvNT_6ParamsE,@function
        .size           _ZN7cutlass13device_kernelIN5flash19enable_sm80_to_sm89INS1_16FlashAttnFwdSm80INS1_25CollectiveMainloopFwdSm80ILi8ELi1ELb0EN4cute5tupleIJNS5_1CILi128EEENS7_ILi64EEENS7_ILi192EEEEEELi192ENS_10bfloat16_tEfNS_4arch4Sm80ELb1ELb0ELb1ELb1ELb1ELb0ELb1ELb0EEENS1_21CollectiveEpilogueFwdINS6_IJS8_SA_S9_EEENS6_IJNS7_ILi1EEESI_SI_EEESC_SE_Li256ELb1ELb1ELb0ELb0EEENS1_19SingleTileSchedulerILb1ELb0ELb1ELi128EEEEEEEEEvNT_6ParamsE,(.L_x_25 - _ZN7cutlass13device_kernelIN5flash19enable_sm80_to_sm89INS1_16FlashAttnFwdSm80INS1_25CollectiveMainloopFwdSm80ILi8ELi1ELb0EN4cute5tupleIJNS5_1CILi128EEENS7_ILi64EEENS7_ILi192EEEEEELi192ENS_10bfloat16_tEfNS_4arch4Sm80ELb1ELb0ELb1ELb1ELb1ELb0ELb1ELb0EEENS1_21CollectiveEpilogueFwdINS6_IJS8_SA_S9_EEENS6_IJNS7_ILi1EEESI_SI_EEESC_SE_Li256ELb1ELb1ELb0ELb0EEENS1_19SingleTileSchedulerILb1ELb0ELb1ELi128EEEEEEEEEvNT_6ParamsE)
        .other          _ZN7cutlass13device_kernelIN5flash19enable_sm80_to_sm89INS1_16FlashAttnFwdSm80INS1_25CollectiveMainloopFwdSm80ILi8ELi1ELb0EN4cute5tupleIJNS5_1CILi128EEENS7_ILi64EEENS7_ILi192EEEEEELi192ENS_10bfloat16_tEfNS_4arch4Sm80ELb1ELb0ELb1ELb1ELb1ELb0ELb1ELb0EEENS1_21CollectiveEpilogueFwdINS6_IJS8_SA_S9_EEENS6_IJNS7_ILi1EEESI_SI_EEESC_SE_Li256ELb1ELb1ELb0ELb0EEENS1_19SingleTileSchedulerILb1ELb0ELb1ELi128EEEEEEEEEvNT_6ParamsE,@"STO_CUDA_ENTRY STV_DEFAULT"
_ZN7cutlass13device_kernelIN5flash19enable_sm80_to_sm89INS1_16FlashAttnFwdSm80INS1_25CollectiveMainloopFwdSm80ILi8ELi1ELb0EN4cute5tupleIJNS5_1CILi128EEENS7_ILi64EEENS7_ILi192EEEEEELi192ENS_10bfloat16_tEfNS_4arch4Sm80ELb1ELb0ELb1ELb1ELb1ELb0ELb1ELb0EEENS1_21CollectiveEpilogueFwdINS6_IJS8_SA_S9_EEENS6_IJNS7_ILi1EEESI_SI_EEESC_SE_Li256ELb1ELb1ELb0ELb0EEENS1_19SingleTileSchedulerILb1ELb0ELb1ELi128EEEEEEEEEvNT_6ParamsE:
[----:B------:R-:W-:Y:S01]  /*0000*/  LDC R1, c[0x0][0x28] ;  /* 0x00000a00ff017b82 */ /* 0x000fe20000000800 */
[----:B------:R-:W-:Y:S05]  /*0010*/  EXIT ;  /* 0x000000000000794d */ /* 0x000fea0003800000 */
.L_x_7:
        /* <DEDUP_REMOVED lines=14> */
.L_x_25:


//--------------------- .text._ZN7cutlass13device_kernelIN5flash19enable_sm80_to_sm89INS1_16FlashAttnFwdSm80INS1_25CollectiveMainloopFwdSm80ILi8ELi1ELb0EN4cute5tupleIJNS5_1CILi128EEENS7_ILi64EEENS7_ILi192EEEEEELi192ENS_10bfloat16_tEfNS_4arch4Sm80ELb1ELb0ELb1ELb1ELb1ELb1ELb1ELb0EEENS1_21CollectiveEpilogueFwdINS6_IJS8_SA_S9_EEENS6_IJNS7_ILi1EEESI_SI_EEESC_SE_Li256ELb1ELb1ELb0ELb0EEENS1_19SingleTileSchedulerILb1ELb0ELb1ELi128EEEEEEEEEvNT_6ParamsE --------------------------
	.section	.text._ZN7cutlass13device_kernelIN5flash19enable_sm80_to_sm89INS1_16FlashAttnFwdSm80INS1_25CollectiveMainloopFwdSm80ILi8ELi1ELb0EN4cute5tupleIJNS5_1CILi128EEENS7_ILi64EEENS7_ILi192EEEEEELi192ENS_10bfloat16_tEfNS_4arch4Sm80ELb1ELb0ELb1ELb1ELb1ELb1ELb1ELb0EEENS1_21CollectiveEpilogueFwdINS6_IJS8_SA_S9_EEENS6_IJNS7_ILi1EEESI_SI_EEESC_SE_Li256ELb1ELb1ELb0ELb0EEENS1_19SingleTileSchedulerILb1ELb0ELb1ELi128EEEEEEEEEvNT_6ParamsE,"ax",@progbits
	.align	128
.text._ZN7cutlass13device_kernelIN5flash19enable_sm80_to_sm89INS1_16FlashAttnFwdSm80INS1_25CollectiveMainloopFwdSm80ILi8ELi1ELb0EN4cute5tupleIJNS5_1CILi128EEENS7_ILi64EEENS7_ILi192EEEEEELi192ENS_10bfloat16_tEfNS_4arch4Sm80ELb1ELb0ELb1ELb1ELb1ELb1ELb1ELb0EEENS1_21CollectiveEpilogueFwdINS6_IJS8_SA_S9_EEENS6_IJNS7_ILi1EEESI_SI_EEESC_SE_Li256ELb1ELb1ELb0ELb0EEENS1_19SingleTileSchedulerILb1ELb0ELb1ELi128EEEEEEEEEvNT_6ParamsE:
        .type           _ZN7cutlass13device_kernelIN5flash19enable_sm80_to_sm89INS1_16FlashAttnFwdSm80INS1_25CollectiveMainloopFwdSm80ILi8ELi1ELb0EN4cute5tupleIJNS5_1CILi128EEENS7_ILi64EEENS7_ILi192EEEEEELi192ENS_10bfloat16_tEfNS_4arch4Sm80ELb1ELb0ELb1ELb1ELb1ELb1ELb1ELb0EEENS1_21CollectiveEpilogueFwdINS6_IJS8_SA_S9_EEENS6_IJNS7_ILi1EEESI_SI_EEESC_SE_Li256ELb1ELb1ELb0ELb0EEENS1_19SingleTileSchedulerILb1ELb0ELb1ELi128EEEEEEEEEvNT_6ParamsE,@function
        .size           _ZN7cutlass13device_kernelIN5flash19enable_sm80_to_sm89INS1_16FlashAttnFwdSm80INS1_25CollectiveMainloopFwdSm80ILi8ELi1ELb0EN4cute5tupleIJNS5_1CILi128EEENS7_ILi64EEENS7_ILi192EEEEEELi192ENS_10bfloat16_tEfNS_4arch4Sm80ELb1ELb0ELb1ELb1ELb1ELb1ELb1ELb0EEENS1_21CollectiveEpilogueFwdINS6_IJS8_SA_S9_EEENS6_IJNS7_ILi1EEESI_SI_EEESC_SE_Li256ELb1ELb1ELb0ELb0EEENS1_19SingleTileSchedulerILb1ELb0ELb1ELi128EEEEEEEEEvNT_6ParamsE,(.L_x_26 - _ZN7cutlass13device_kernelIN5flash19enable_sm80_to_sm89INS1_16FlashAttnFwdSm80INS1_25CollectiveMainloopFwdSm80ILi8ELi1ELb0EN4cute5tupleIJNS5_1CILi128EEENS7_ILi64EEENS7_ILi192EEEEEELi192ENS_10bfloat16_tEfNS_4arch4Sm80ELb1ELb0ELb1ELb1ELb1ELb1ELb1ELb0EEENS1_21CollectiveEpilogueFwdINS6_IJS8_SA_S9_EEENS6_IJNS7_ILi1EEESI_SI_EEESC_SE_Li256ELb1ELb1ELb0ELb0EEENS1_19SingleTileSchedulerILb1ELb0ELb1ELi128EEEEEEEEEvNT_6ParamsE)
        .other          _ZN7cutlass13device_kernelIN5flash19enable_sm80_to_sm89INS1_16FlashAttnFwdSm80INS1_25CollectiveMainloopFwdSm80ILi8ELi1ELb0EN4cute5tupleIJNS5_1CILi128EEENS7_ILi64EEENS7_ILi192EEEEEELi192ENS_10bfloat16_tEfNS_4arch4Sm80ELb1ELb0ELb1ELb1ELb1ELb1ELb1ELb0EEENS1_21CollectiveEpilogueFwdINS6_IJS8_SA_S9_EEENS6_IJNS7_ILi1EEESI_SI_EEESC_SE_Li256ELb1ELb1ELb0ELb0EEENS1_19SingleTileSchedulerILb1ELb0ELb1ELi128EEEEEEEEEvNT_6ParamsE,@"STO_CUDA_ENTRY STV_DEFAULT"
_ZN7cutlass13device_kernelIN5flash19enable_sm80_to_sm89INS1_16FlashAttnFwdSm80INS1_25CollectiveMainloopFwdSm80ILi8ELi1ELb0EN4cute5tupleIJNS5_1CILi128EEENS7_ILi64EEENS7_ILi192EEEEEELi192ENS_10bfloat16_tEfNS_4arch4Sm80ELb1ELb0ELb1ELb1ELb1ELb1ELb1ELb0EEENS1_21CollectiveEpilogueFwdINS6_IJS8_SA_S9_EEENS6_IJNS7_ILi1EEESI_SI_EEESC_SE_Li256ELb1ELb1ELb0ELb0EEENS1_19SingleTileSchedulerILb1ELb0ELb1ELi128EEEEEEEEEvNT_6ParamsE:
[----:B------:R-:W-:Y:S01]  /*0000*/  LDC R1, c[0x0][0x28] ;  /* 0x00000a00ff017b82 */ /* 0x000fe20000000800 */
[----:B------:R-:W-:Y:S05]  /*0010*/  EXIT ;  /* 0x000000000000794d */ /* 0x000fea0003800000 */
.L_x_8:
        /* <DEDUP_REMOVED lines=14> */
.L_x_26:


//--------------------- .text._ZN7cutlass13device_kernelIN5flash19enable_sm80_to_sm89INS1_16FlashAttnFwdSm80INS1_25CollectiveMainloopFwdSm80ILi8ELi2ELb0EN4cute5tupleIJNS5_1CILi128EEENS7_ILi64EEENS7_ILi192EEEEEELi192ENS_10bfloat16_tEfNS_4arch4Sm80ELb0ELb0ELb1ELb0ELb1ELb0ELb1ELb0EEENS1_21CollectiveEpilogueFwdINS6_IJS8_SA_S9_EEENS6_IJNS7_ILi1EEESI_SI_EEESC_SE_Li256ELb0ELb1ELb0ELb0EEENS1_19SingleTileSchedulerILb0ELb0ELb1ELi128EEEEEEEEEvNT_6ParamsE --------------------------
	.section	.text._ZN7cutlass13device_kernelIN5flash19enable_sm80_to_sm89INS1_16FlashAttnFwdSm80INS1_25CollectiveMainloopFwdSm80ILi8ELi2ELb0EN4cute5tupleIJNS5_1CILi128EEENS7_ILi64EEENS7_ILi192EEEEEELi192ENS_10bfloat16_tEfNS_4arch4Sm80ELb0ELb0ELb1ELb0ELb1ELb0ELb1ELb0EEENS1_21CollectiveEpilogueFwdINS6_IJS8_SA_S9_EEENS6_IJNS7_ILi1EEESI_SI_EEESC_SE_Li256ELb0ELb1ELb0ELb0EEENS1_19SingleTileSchedulerILb0ELb0ELb1ELi128EEEEEEEEEvNT_6ParamsE,"ax",@progbits
	.align	128
.text._ZN7cutlass13device_kernelIN5flash19enable_sm80_to_sm89INS1_16FlashAttnFwdSm80INS1_25CollectiveMainloopFwdSm80ILi8ELi2ELb0EN4cute5tupleIJNS5_1CILi128EEENS7_ILi64EEENS7_ILi192EEEEEELi192ENS_10bfloat16_tEfNS_4arch4Sm80ELb0ELb0ELb1ELb0ELb1ELb0ELb1ELb0EEENS1_21CollectiveEpilogueFwdINS6_IJS8_SA_S9_EEENS6_IJNS7_ILi1EEESI_SI_EEESC_SE_Li256ELb0ELb1ELb0ELb0EEENS1_19SingleTileSchedulerILb0ELb0ELb1ELi128EEEEEEEEEvNT_6ParamsE:
        .type           _ZN7cutlass13device_kernelIN5flash19enable_sm80_to_sm89INS1_16FlashAttnFwdSm80INS1_25CollectiveMainloopFwdSm80ILi8ELi2ELb0EN4cute5tupleIJNS5_1CILi128EEENS7_ILi64EEENS7_ILi192EEEEEELi192ENS_10bfloat16_tEfNS_4arch4Sm80ELb0ELb0ELb1ELb0ELb1ELb0ELb1ELb0EEENS1_21CollectiveEpilogueFwdINS6_IJS8_SA_S9_EEENS6_IJNS7_ILi1EEESI_SI_EEESC_SE_Li256ELb0ELb1ELb0ELb0EEENS1_19SingleTileSchedulerILb0ELb0ELb1ELi128EEEEEEEEEvNT_6ParamsE,@function
        .size           _ZN7cutlass13device_kernelIN5flash19enable_sm80_to_sm89INS1_16FlashAttnFwdSm80INS1_25CollectiveMainloopFwdSm80ILi8ELi2ELb0EN4cute5tupleIJNS5_1CILi128EEENS7_ILi64EEENS7_ILi192EEEEEELi192ENS_10bfloat16_tEfNS_4arch4Sm80ELb0ELb0ELb1ELb0ELb1ELb0ELb1ELb0EEENS1_21CollectiveEpilogueFwdINS6_IJS8_SA_S9_EEENS6_IJNS7_ILi1EEESI_SI_EEESC_SE_Li256ELb0ELb1ELb0ELb0EEENS1_19SingleTileSchedulerILb0ELb0ELb1ELi128EEEEEEEEEvNT_6ParamsE,(.L_x_27 - _ZN7cutlass13device_kernelIN5flash19enable_sm80_to_sm89INS1_16FlashAttnFwdSm80INS1_25CollectiveMainloopFwdSm80ILi8ELi2ELb0EN4cute5tupleIJNS5_1CILi128EEENS7_ILi64EEENS7_ILi192EEEEEELi192ENS_10bfloat16_tEfNS_4arch4Sm80ELb0ELb0ELb1ELb0ELb1ELb0ELb1ELb0EEENS1_21CollectiveEpilogueFwdINS6_IJS8_SA_S9_EEENS6_IJNS7_ILi1EEESI_SI_EEESC_SE_Li256ELb0ELb1ELb0ELb0EEENS1_19SingleTileSchedulerILb0ELb0ELb1ELi128EEEEEEEEEvNT_6ParamsE)
        .other          _ZN7cutlass13device_kernelIN5flash19enable_sm80_to_sm89INS1_16FlashAttnFwdSm80INS1_25CollectiveMainloopFwdSm80ILi8ELi2ELb0EN4cute5tupleIJNS5_1CILi128EEENS7_ILi64EEENS7_ILi192EEEEEELi192ENS_10bfloat16_tEfNS_4arch4Sm80ELb0ELb0ELb1ELb0ELb1ELb0ELb1ELb0EEENS1_21CollectiveEpilogueFwdINS6_IJS8_SA_S9_EEENS6_IJNS7_ILi1EEESI_SI_EEESC_SE_Li256ELb0ELb1ELb0ELb0EEENS1_19SingleTileSchedulerILb0ELb0ELb1ELi128EEEEEEEEEvNT_6ParamsE,@"STO_CUDA_ENTRY STV_DEFAULT"
_ZN7cutlass13device_kernelIN5flash19enable_sm80_to_sm89INS1_16FlashAttnFwdSm80INS1_25CollectiveMainloopFwdSm80ILi8ELi2ELb0EN4cute5tupleIJNS5_1CILi128EEENS7_ILi64EEENS7_ILi192EEEEEELi192ENS_10bfloat16_tEfNS_4arch4Sm80ELb0ELb0ELb1ELb0ELb1ELb0ELb1ELb0EEENS1_21CollectiveEpilogueFwdINS6_IJS8_SA_S9_EEENS6_IJNS7_ILi1EEESI_SI_EEESC_SE_Li256ELb0ELb1ELb0ELb0EEENS1_19SingleTileSchedulerILb0ELb0ELb1ELi128EEEEEEEEEvNT_6ParamsE:
[----:B------:R-:W-:Y:S01]  /*0000*/  LDC R1, c[0x0][0x28] ;  /* 0x00000a00ff017b82 */ /* 0x000fe20000000800 */
[----:B------:R-:W-:Y:S05]  /*0010*/  EXIT ;  /* 0x000000000000794d */ /* 0x000fea0003800000 */
.L_x_9:
        /* <DEDUP_REMOVED lines=14> */
.L_x_27:


//--------------------- .text._ZN7cutlass13device_kernelIN5flash19enable_sm80_to_sm89INS1_16FlashAttnFwdSm80INS1_25CollectiveMainloopFwdSm80ILi8ELi2ELb0EN4cute5tupleIJNS5_1CILi128EEENS7_ILi64EEENS7_ILi192EEEEEELi192ENS_10bfloat16_tEfNS_4arch4Sm80ELb0ELb0ELb1ELb1ELb1ELb0ELb1ELb0EEENS1_21CollectiveEpilogueFwdINS6_IJS8_SA_S9_EEENS6_IJNS7_ILi1EEESI_SI_EEESC_SE_Li256ELb1ELb1ELb0ELb0EEENS1_19SingleTileSchedulerILb1ELb0ELb1ELi128EEEEEEEEEvNT_6ParamsE --------------------------
	.section	.text._ZN7cutlass13device_kernelIN5flash19enable_sm80_to_sm89INS1_16FlashAttnFwdSm80INS1_25CollectiveMainloopFwdSm80ILi8ELi2ELb0EN4cute5tupleIJNS5_1CILi128EEENS7_ILi64EEENS7_ILi192EEEEEELi192ENS_10bfloat16_tEfNS_4arch4Sm80ELb0ELb0ELb1ELb1ELb1ELb0ELb1ELb0EEENS1_21CollectiveEpilogueFwdINS6_IJS8_SA_S9_EEENS6_IJNS7_ILi1EEESI_SI_EEESC_SE_Li256ELb1ELb1ELb0ELb0EEENS1_19SingleTileSchedulerILb1ELb0ELb1ELi128EEEEEEEEEvNT_6ParamsE,"ax",@progbits
	.align	128
.text._ZN7cutlass13device_kernelIN5flash19enable_sm80_to_sm89INS1_16FlashAttnFwdSm80INS1_25CollectiveMainloopFwdSm80ILi8ELi2ELb0EN4cute5tupleIJNS5_1CILi128EEENS7_ILi64EEENS7_ILi192EEEEEELi192ENS_10bfloat16_tEfNS_4arch4Sm80ELb0ELb0ELb1ELb1ELb1ELb0ELb1ELb0EEENS1_21CollectiveEpilogueFwdINS6_IJS8_SA_S9_EEENS6_IJNS7_ILi1EEESI_SI_EEESC_SE_Li256ELb1ELb1ELb0ELb0EEENS1_19SingleTileSchedulerILb1ELb0ELb1ELi128EEEEEEEEEvNT_6ParamsE:
        .type           _ZN7cutlass13device_kernelIN5flash19enable_sm80_to_sm89INS1_16FlashAttnFwdSm80INS1_25CollectiveMainloopFwdSm80ILi8ELi2ELb0EN4cute5tupleIJNS5_1CILi128EEENS7_ILi64EEENS7_ILi192EEEEEELi192ENS_10bfloat16_tEfNS_4arch4Sm80ELb0ELb0ELb1ELb1ELb1ELb0ELb1ELb0EEENS1_21CollectiveEpilogueFwdINS6_IJS8_SA_S9_EEENS6_IJNS7_ILi1EEESI_SI_EEESC_SE_Li256ELb1ELb1ELb0ELb0EEENS1_19SingleTileSchedulerILb1ELb0ELb1ELi128EEEEEEEEEvNT_6ParamsE,@function
        .size           _ZN7cutlass13device_kernelIN5flash19enable_sm80_to_sm89INS1_16FlashAttnFwdSm80INS1_25CollectiveMainloopFwdSm80ILi8ELi2ELb0EN4cute5tupleIJNS5_1CILi128EEENS7_ILi64EEENS7_ILi192EEEEEELi192ENS_10bfloat16_tEfNS_4arch4Sm80ELb0ELb0ELb1ELb1ELb1ELb0ELb1ELb0EEENS1_21CollectiveEpilogueFwdINS6_IJS8_SA_S9_EEENS6_IJNS7_ILi1EEESI_SI_EEESC_SE_Li256ELb1ELb1ELb0ELb0EEENS1_19SingleTileSchedulerILb1ELb0ELb1ELi128EEEEEEEEEvNT_6ParamsE,(.L_x_28 - _ZN7cutlass13device_kernelIN5flash19enable_sm80_to_sm89INS1_16FlashAttnFwdSm80INS1_25CollectiveMainloopFwdSm80ILi8ELi2ELb0EN4cute5tupleIJNS5_1CILi128EEENS7_ILi64EEENS7_ILi192EEEEEELi192ENS_10bfloat16_tEfNS_4arch4Sm80ELb0ELb0ELb1ELb1ELb1ELb0ELb1ELb0EEENS1_21CollectiveEpilogueFwdINS6_IJS8_SA_S9_EEENS6_IJNS7_ILi1EEESI_SI_EEESC_SE_Li256ELb1ELb1ELb0ELb0EEENS1_19SingleTileSchedulerILb1ELb0ELb1ELi128EEEEEEEEEvNT_6ParamsE)
        .other          _ZN7cutlass13device_kernelIN5flash19enable_sm80_to_sm89INS1_16FlashAttnFwdSm80INS1_25CollectiveMainloopFwdSm80ILi8ELi2ELb0EN4cute5tupleIJNS5_1CILi128EEENS7_ILi64EEENS7_ILi192EEEEEELi192ENS_10bfloat16_tEfNS_4arch4Sm80ELb0ELb0ELb1ELb1ELb1ELb0ELb1ELb0EEENS1_21CollectiveEpilogueFwdINS6_IJS8_SA_S9_EEENS6_IJNS7_ILi1EEESI_SI_EEESC_SE_Li256ELb1ELb1ELb0ELb0EEENS1_19SingleTileSchedulerILb1ELb0ELb1ELi128EEEEEEEEEvNT_6ParamsE,@"STO_CUDA_ENTRY STV_DEFAULT"
_ZN7cutlass13device_kernelIN5flash19enable_sm80_to_sm89INS1_16FlashAttnFwdSm80INS1_25CollectiveMainloopFwdSm80ILi8ELi2ELb0EN4cute5tupleIJNS5_1CILi128EEENS7_ILi64EEENS7_ILi192EEEEEELi192ENS_10bfloat16_tEfNS_4arch4Sm80ELb0ELb0ELb1ELb1ELb1ELb0ELb1ELb0EEENS1_21CollectiveEpilogueFwdINS6_IJS8_SA_S9_EEENS6_IJNS7_ILi1EEESI_SI_EEESC_SE_Li256ELb1ELb1ELb0ELb0EEENS1_19SingleTileSchedulerILb1ELb0ELb1ELi128EEEEEEEEEvNT_6ParamsE:
[----:B------:R-:W-:Y:S01]  /*0000*/  LDC R1, c[0x0][0x28] ;  /* 0x00000a00ff017b82 */ /* 0x000fe20000000800 */
[----:B------:R-:W-:Y:S05]  /*0010*/  EXIT ;  /* 0x000000000000794d */ /* 0x000fea0003800000 */
.L_x_10:
        /* <DEDUP_REMOVED lines=14> */
.L_x_28:


//--------------------- .text._ZN7cutlass13device_kernelIN5flash19enable_sm80_to_sm89INS1_16FlashAttnFwdSm80INS1_25CollectiveMainloopFwdSm80ILi8ELi2ELb0EN4cute5tupleIJNS5_1CILi128EEENS7_ILi64EEENS7_ILi192EEEEEELi192ENS_10bfloat16_tEfNS_4arch4Sm80ELb0ELb0ELb1ELb1ELb1ELb1ELb1ELb0EEENS1_21CollectiveEpilogueFwdINS6_IJS8_SA_S9_EEENS6_IJNS7_ILi1EEESI_SI_EEESC_SE_Li256ELb1ELb1ELb0ELb0EEENS1_19SingleTileSchedulerILb1ELb0ELb1ELi128EEEEEEEEEvNT_6ParamsE --------------------------
	.section	.text._ZN7cutlass13device_kernelIN5flash19enable_sm80_to_sm89INS1_16FlashAttnFwdSm80INS1_25CollectiveMainloopFwdSm80ILi8ELi2ELb0EN4cute5tupleIJNS5_1CILi128EEENS7_ILi64EEENS7_ILi192EEEEEELi192ENS_10bfloat16_tEfNS_4arch4Sm80ELb0ELb0ELb1ELb1ELb1ELb1ELb1ELb0EEENS1_21CollectiveEpilogueFwdINS6_IJS8_SA_S9_EEENS6_IJNS7_ILi1EEESI_SI_EEESC_SE_Li256ELb1ELb1ELb0ELb0EEENS1_19SingleTileSchedulerILb1ELb0ELb1ELi128EEEEEEEEEvNT_6ParamsE,"ax",@progbits
	.align	128
.text._ZN7cutlass13device_kernelIN5flash19enable_sm80_to_sm89INS1_16FlashAttnFwdSm80INS1_25CollectiveMainloopFwdSm80ILi8ELi2ELb0EN4cute5tupleIJNS5_1CILi128EEENS7_ILi64EEENS7_ILi192EEEEEELi192ENS_10bfloat16_tEfNS_4arch4Sm80ELb0ELb0ELb1ELb1ELb1ELb1ELb1ELb0EEENS1_21CollectiveEpilogueFwdINS6_IJS8_SA_S9_EEENS6_IJNS7_ILi1EEESI_SI_EEESC_SE_Li256ELb1ELb1ELb0ELb0EEENS1_19SingleTileSchedulerILb1ELb0ELb1ELi128EEEEEEEEEvNT_6ParamsE:
        .type           _ZN7cutlass13device_kernelIN5flash19enable_sm80_to_sm89INS1_16FlashAttnFwdSm80INS1_25CollectiveMainloopFwdSm80ILi8ELi2ELb0EN4cute5tupleIJNS5_1CILi128EEENS7_ILi64EEENS7_ILi192EEEEEELi192ENS_10bfloat16_tEfNS_4arch4Sm80ELb0ELb0ELb1ELb1ELb1ELb1ELb1ELb0EEENS1_21CollectiveEpilogueFwdINS6_IJS8_SA_S9_EEENS6_IJNS7_ILi1EEESI_SI_EEESC_SE_Li256ELb1ELb1ELb0ELb0EEENS1_19SingleTileSchedulerILb1ELb0ELb1ELi128EEEEEEEEEvNT_6ParamsE,@function
        .size           _ZN7cutlass13device_kernelIN5flash19enable_sm80_to_sm89INS1_16FlashAttnFwdSm80INS1_25CollectiveMainloopFwdSm80ILi8ELi2ELb0EN4cute5tupleIJNS5_1CILi128EEENS7_ILi64EEENS7_ILi192EEEEEELi192ENS_10bfloat16_tEfNS_4arch4Sm80ELb0ELb0ELb1ELb1ELb1ELb1ELb1ELb0EEENS1_21CollectiveEpilogueFwdINS6_IJS8_SA_S9_EEENS6_IJNS7_ILi1EEESI_SI_EEESC_SE_Li256ELb1ELb1ELb0ELb0EEENS1_19SingleTileSchedulerILb1ELb0ELb1ELi128EEEEEEEEEvNT_6ParamsE,(.L_x_29 - _ZN7cutlass13device_kernelIN5flash19enable_sm80_to_sm89INS1_16FlashAttnFwdSm80INS1_25CollectiveMainloopFwdSm80ILi8ELi2ELb0EN4cute5tupleIJNS5_1CILi128EEENS7_ILi64EEENS7_ILi192EEEEEELi192ENS_10bfloat16_tEfNS_4arch4Sm80ELb0ELb0ELb1ELb1ELb1ELb1ELb1ELb0EEENS1_21CollectiveEpilogueFwdINS6_IJS8_SA_S9_EEENS6_IJNS7_ILi1EEESI_SI_EEESC_SE_Li256ELb1ELb1ELb0ELb0EEENS1_19SingleTileSchedulerILb1ELb0ELb1ELi128EEEEEEEEEvNT_6ParamsE)
        .other          _ZN7cutlass13device_kernelIN5flash19enable_sm80_to_sm89INS1_16FlashAttnFwdSm80INS1_25CollectiveMainloopFwdSm80ILi8ELi2ELb0EN4cute5tupleIJNS5_1CILi128EEENS7_ILi64EEENS7_ILi192EEEEEELi192ENS_10bfloat16_tEfNS_4arch4Sm80ELb0ELb0ELb1ELb1ELb1ELb1ELb1ELb0EEENS1_21CollectiveEpilogueFwdINS6_IJS8_SA_S9_EEENS6_IJNS7_ILi1EEESI_SI_EEESC_SE_Li256ELb1ELb1ELb0ELb0EEENS1_19SingleTileSchedulerILb1ELb0ELb1ELi128EEEEEEEEEvNT_6ParamsE,@"STO_CUDA_ENTRY STV_DEFAULT"
_ZN7cutlass13device_kernelIN5flash19enable_sm80_to_sm89INS1_16FlashAttnFwdSm80INS1_25CollectiveMainloopFwdSm80ILi8ELi2ELb0EN4cute5tupleIJNS5_1CILi128EEENS7_ILi64EEENS7_ILi192EEEEEELi192ENS_10bfloat16_tEfNS_4arch4Sm80ELb0ELb0ELb1ELb1ELb1ELb1ELb1ELb0EEENS1_21CollectiveEpilogueFwdINS6_IJS8_SA_S9_EEENS6_IJNS7_ILi1EEESI_SI_EEESC_SE_Li256ELb1ELb1ELb0ELb0EEENS1_19SingleTileSchedulerILb1ELb0ELb1ELi128EEEEEEEEEvNT_6ParamsE:
[----:B------:R-:W-:Y:S01]  /*0000*/  LDC R1, c[0x0][0x28] ;  /* 0x00000a00ff017b82 */ /* 0x000fe20000000800 */
[----:B------:R-:W-:Y:S05]  /*0010*/  EXIT ;  /* 0x000000000000794d */ /* 0x000fea0003800000 */
.L_x_11:
        /* <DEDUP_REMOVED lines=14> */
.L_x_29:


//--------------------- .text._ZN7cutlass13device_kernelIN5flash19enable_sm80_to_sm89INS1_16FlashAttnFwdSm80INS1_25CollectiveMainloopFwdSm80ILi8ELi2ELb0EN4cute5tupleIJNS5_1CILi128EEENS7_ILi64EEENS7_ILi192EEEEEELi192ENS_10bfloat16_tEfNS_4arch4Sm80ELb0ELb1ELb1ELb0ELb1ELb0ELb1ELb0EEENS1_21CollectiveEpilogueFwdINS6_IJS8_SA_S9_EEENS6_IJNS7_ILi1EEESI_SI_EEESC_SE_Li256ELb0ELb1ELb0ELb0EEENS1_19SingleTileSchedulerILb0ELb0ELb1ELi128EEEEEEEEEvNT_6ParamsE --------------------------
	.section	.text._ZN7cutlass13device_kernelIN5flash19enable_sm80_to_sm89INS1_16FlashAttnFwdSm80INS1_25CollectiveMainloopFwdSm80ILi8ELi2ELb0EN4cute5tupleIJNS5_1CILi128EEENS7_ILi64EEENS7_ILi192EEEEEELi192ENS_10bfloat16_tEfNS_4arch4Sm80ELb0ELb1ELb1ELb0ELb1ELb0ELb1ELb0EEENS1_21CollectiveEpilogueFwdINS6_IJS8_SA_S9_EEENS6_IJNS7_ILi1EEESI_SI_EEESC_SE_Li256ELb0ELb1ELb0ELb0EEENS1_19SingleTileSchedulerILb0ELb0ELb1ELi128EEEEEEEEEvNT_6ParamsE,"ax",@progbits
	.align	128
.text._ZN7cutlass13device_kernelIN5flash19enable_sm80_to_sm89INS1_16FlashAttnFwdSm80INS1_25CollectiveMainloopFwdSm80ILi8ELi2ELb0EN4cute5tupleIJNS5_1CILi128EEENS7_ILi64EEENS7_ILi192EEEEEELi192ENS_10bfloat16_tEfNS_4arch4Sm80ELb0ELb1ELb1ELb0ELb1ELb0ELb1ELb0EEENS1_21CollectiveEpilogueFwdINS6_IJS8_SA_S9_EEENS6_IJNS7_ILi1EEESI_SI_EEESC_SE_Li256ELb0ELb1ELb0ELb0EEENS1_19SingleTileSchedulerILb0ELb0ELb1ELi128EEEEEEEEEvNT_6ParamsE:
        .type           _ZN7cutlass13device_kernelIN5flash19enable_sm80_to_sm89INS1_16FlashAttnFwdSm80INS1_25CollectiveMainloopFwdSm80ILi8ELi2ELb0EN4cute5tupleIJNS5_1CILi128EEENS7_ILi64EEENS7_ILi192EEEEEELi192ENS_10bfloat16_tEfNS_4arch4Sm80ELb0ELb1ELb1ELb0ELb1ELb0ELb1ELb0EEENS1_21CollectiveEpilogueFwdINS6_IJS8_SA_S9_EEENS6_IJNS7_ILi1EEESI_SI_EEESC_SE_Li256ELb0ELb1ELb0ELb0EEENS1_19SingleTileSchedulerILb0ELb0ELb1ELi128EEEEEEEEEvNT_6ParamsE,@function
        .size           _ZN7cutlass13device_kernelIN5flash19enable_sm80_to_sm89INS1_16FlashAttnFwdSm80INS1_25CollectiveMainloopFwdSm80ILi8ELi2ELb0EN4cute5tupleIJNS5_1CILi128EEENS7_ILi64EEENS7_ILi192EEEEEELi192ENS_10bfloat16_tEfNS_4arch4Sm80ELb0ELb1ELb1ELb0ELb1ELb0ELb1ELb0EEENS1_21CollectiveEpilogueFwdINS6_IJS8_SA_S9_EEENS6_IJNS7_ILi1EEESI_SI_EEESC_SE_Li256ELb0ELb1ELb0ELb0EEENS1_19SingleTileSchedulerILb0ELb0ELb1ELi128EEEEEEEEEvNT_6ParamsE,(.L_x_30 - _ZN7cutlass13device_kernelIN5flash19enable_sm80_to_sm89INS1_16FlashAttnFwdSm80INS1_25CollectiveMainloopFwdSm80ILi8ELi2ELb0EN4cute5tupleIJNS5_1CILi128EEENS7_ILi64EEENS7_ILi192EEEEEELi192ENS_10bfloat16_tEfNS_4arch4Sm80ELb0ELb1ELb1ELb0ELb1ELb0ELb1ELb0EEENS1_21CollectiveEpilogueFwdINS6_IJS8_SA_S9_EEENS6_IJNS7_ILi1EEESI_SI_EEESC_SE_Li256ELb0ELb1ELb0ELb0EEENS1_19SingleTileSchedulerILb0ELb0ELb1ELi128EEEEEEEEEvNT_6ParamsE)
        .other          _ZN7cutlass13device_kernelIN5flash19enable_sm80_to_sm89INS1_16FlashAttnFwdSm80INS1_25CollectiveMainloopFwdSm80ILi8ELi2ELb0EN4cute5tupleIJNS5_1CILi128EEENS7_ILi64EEENS7_ILi192EEEEEELi192ENS_10bfloat16_tEfNS_4arch4Sm80ELb0ELb1ELb1ELb0ELb1ELb0ELb1ELb0EEENS1_21CollectiveEpilogueFwdINS6_IJS8_SA_S9_EEENS6_IJNS7_ILi1EEESI_SI_EEESC_SE_Li256ELb0ELb1ELb0ELb0EEENS1_19SingleTileSchedulerILb0ELb0ELb1ELi128EEEEEEEEEvNT_6ParamsE,@"STO_CUDA_ENTRY STV_DEFAULT"
_ZN7cutlass13device_kernelIN5flash19enable_sm80_to_sm89INS1_16FlashAttnFwdSm80INS1_25CollectiveMainloopFwdSm80ILi8ELi2ELb0EN4cute5tupleIJNS5_1CILi128EEENS7_ILi64EEENS7_ILi192EEEEEELi192ENS_10bfloat16_tEfNS_4arch4Sm80ELb0ELb1ELb1ELb0ELb1ELb0ELb1ELb0EEENS1_21CollectiveEpilogueFwdINS6_IJS8_SA_S9_EEENS6_IJNS7_ILi1EEESI_SI_EEESC_SE_Li256ELb0ELb1ELb0ELb0EEENS1_19SingleTileSchedulerILb0ELb0ELb1ELi128EEEEEEEEEvNT_6ParamsE:
[----:B------:R-:W-:Y:S01]  /*0000*/  LDC R1, c[0x0][0x28] ;  /* 0x00000a00ff017b82 */ /* 0x000fe20000000800 */
[----:B------:R-:W-:Y:S05]  /*0010*/  EXIT ;  /* 0x000000000000794d */ /* 0x000fea0003800000 */
.L_x_12:
        /* <DEDUP_REMOVED lines=14> */
.L_x_30:


//--------------------- .text._ZN7cutlass13device_kernelIN5flash19enable_sm80_to_sm89INS1_16FlashAttnFwdSm80INS1_25CollectiveMainloopFwdSm80ILi8ELi2ELb0EN4cute5tupleIJNS5_1CILi128EEENS7_ILi64EEENS7_ILi192EEEEEELi192ENS_10bfloat16_tEfNS_4arch4Sm80ELb0ELb1ELb1ELb1ELb1ELb0ELb1ELb0EEENS1_21CollectiveEpilogueFwdINS6_IJS8_SA_S9_EEENS6_IJNS7_ILi1EEESI_SI_EEESC_SE_Li256ELb1ELb1ELb0ELb0EEENS1_19SingleTileSchedulerILb1ELb0ELb1ELi128EEEEEEEEEvNT_6ParamsE --------------------------
	.section	.text._ZN7cutlass13device_kernelIN5flash19enable_sm80_to_sm89INS1_16FlashAttnFwdSm80INS1_25CollectiveMainloopFwdSm80ILi8ELi2ELb0EN4cute5tupleIJNS5_1CILi128EEENS7_ILi64EEENS7_ILi192EEEEEELi192ENS_10bfloat16_tEfNS_4arch4Sm80ELb0ELb1ELb1ELb1ELb1ELb0ELb1ELb0EEENS1_21CollectiveEpilogueFwdINS6_IJS8_SA_S9_EEENS6_IJNS7_ILi1EEESI_SI_EEESC_SE_Li256ELb1ELb1ELb0ELb0EEENS1_19SingleTileSchedulerILb1ELb0ELb1ELi128EEEEEEEEEvNT_6ParamsE,"ax",@progbits
	.align	128
.text._ZN7cutlass13device_kernelIN5flash19enable_sm80_to_sm89INS1_16FlashAttnFwdSm80INS1_25CollectiveMainloopFwdSm80ILi8ELi2ELb0EN4cute5tupleIJNS5_1CILi128EEENS7_ILi64EEENS7_ILi192EEEEEELi192ENS_10bfloat16_tEfNS_4arch4Sm80ELb0ELb1ELb1ELb1ELb1ELb0ELb1ELb0EEENS1_21CollectiveEpilogueFwdINS6_IJS8_SA_S9_EEENS6_IJNS7_ILi1EEESI_SI_EEESC_SE_Li256ELb1ELb1ELb0ELb0EEENS1_19SingleTileSchedulerILb1ELb0ELb1ELi128EEEEEEEEEvNT_6ParamsE:
        .type           _ZN7cutlass13device_kernelIN5flash19enable_sm80_to_sm89INS1_16FlashAttnFwdSm80INS1_25CollectiveMainloopFwdSm80ILi8ELi2ELb0EN4cute5tupleIJNS5_1CILi128EEENS7_ILi64EEENS7_ILi192EEEEEELi192ENS_10bfloat16_tEfNS_4arch4Sm80ELb0ELb1ELb1ELb1ELb1ELb0ELb1ELb0EEENS1_21CollectiveEpilogueFwdINS6_IJS8_SA_S9_EEENS6_IJNS7_ILi1EEESI_SI_EEESC_SE_Li256ELb1ELb1ELb0ELb0EEENS1_19SingleTileSchedulerILb1ELb0ELb1ELi128EEEEEEEEEvNT_6ParamsE,@function
        .size           _ZN7cutlass13device_kernelIN5flash19enable_sm80_to_sm89INS1_16FlashAttnFwdSm80INS1_25CollectiveMainloopFwdSm80ILi8ELi2ELb0EN4cute5tupleIJNS5_1CILi128EEENS7_ILi64EEENS7_ILi192EEEEEELi192ENS_10bfloat16_tEfNS_4arch4Sm80ELb0ELb1ELb1ELb1ELb1ELb0ELb1ELb0EEENS1_21CollectiveEpilogueFwdINS6_IJS8_SA_S9_EEENS6_IJNS7_ILi1EEESI_SI_EEESC_SE_Li256ELb1ELb1ELb0ELb0EEENS1_19SingleTileSchedulerILb1ELb0ELb1ELi128EEEEEEEEEvNT_6ParamsE,(.L_x_31 - _ZN7cutlass13device_kernelIN5flash19enable_sm80_to_sm89INS1_16FlashAttnFwdSm80INS1_25CollectiveMainloopFwdSm80ILi8ELi2ELb0EN4cute5tupleIJNS5_1CILi128EEENS7_ILi64EEENS7_ILi192EEEEEELi192ENS_10bfloat16_tEfNS_4arch4Sm80ELb0ELb1ELb1ELb1ELb1ELb0ELb1ELb0EEENS1_21CollectiveEpilogueFwdINS6_IJS8_SA_S9_EEENS6_IJNS7_ILi1EEESI_SI_EEESC_SE_Li256ELb1ELb1ELb0ELb0EEENS1_19SingleTileSchedulerILb1ELb0ELb1ELi128EEEEEEEEEvNT_6ParamsE)
        .other          _ZN7cutlass13device_kernelIN5flash19enable_sm80_to_sm89INS1_16FlashAttnFwdSm80INS1_25CollectiveMainloopFwdSm80ILi8ELi2ELb0EN4cute5tupleIJNS5_1CILi128EEENS7_ILi64EEENS7_ILi192EEEEEELi192ENS_10bfloat16_tEfNS_4arch4Sm80ELb0ELb1ELb1ELb1ELb1ELb0ELb1ELb0EEENS1_21CollectiveEpilogueFwdINS6_IJS8_SA_S9_EEENS6_IJNS7_ILi1EEESI_SI_EEESC_SE_Li256ELb1ELb1ELb0ELb0EEENS1_19SingleTileSchedulerILb1ELb0ELb1ELi128EEEEEEEEEvNT_6ParamsE,@"STO_CUDA_ENTRY STV_DEFAULT"
_ZN7cutlass13device_kernelIN5flash19enable_sm80_to_sm89INS1_16FlashAttnFwdSm80INS1_25CollectiveMainloopFwdSm80ILi8ELi2ELb0EN4cute5tupleIJNS5_1CILi128EEENS7_ILi64EEENS7_ILi192EEEEEELi192ENS_10bfloat16_tEfNS_4arch4Sm80ELb0ELb1ELb1ELb1ELb1ELb0ELb1ELb0EEENS1_21CollectiveEpilogueFwdINS6_IJS8_SA_S9_EEENS6_IJNS7_ILi1EEESI_SI_EEESC_SE_Li256ELb1ELb1ELb0ELb0EEENS1_19SingleTileSchedulerILb1ELb0ELb1ELi128EEEEEEEEEvNT_6ParamsE:
[----:B------:R-:W-:Y:S01]  /*0000*/  LDC R1, c[0x0][0x28] ;  /* 0x00000a00ff017b82 */ /* 0x000fe20000000800 */
[----:B------:R-:W-:Y:S05]  /*0010*/  EXIT ;  /* 0x000000000000794d */ /* 0x000fea0003800000 */
.L_x_13:
        /* <DEDUP_REMOVED lines=14> */
.L_x_31:


//--------------------- .text._ZN7cutlass13device_kernelIN5flash19enable_sm80_to_sm89INS1_16FlashAttnFwdSm80INS1_25CollectiveMainloopFwdSm80ILi8ELi2ELb0EN4cute5tupleIJNS5_1CILi128EEENS7_ILi64EEENS7_ILi192EEEEEELi192ENS_10bfloat16_tEfNS_4arch4Sm80ELb0ELb1ELb1ELb1ELb1ELb1ELb1ELb0EEENS1_21CollectiveEpilogueFwdINS6_IJS8_SA_S9_EEENS6_IJNS7_ILi1EEESI_SI_EEESC_SE_Li256ELb1ELb1ELb0ELb0EEENS1_19SingleTileSchedulerILb1ELb0ELb1ELi128EEEEEEEEEvNT_6ParamsE --------------------------
	.section	.text._ZN7cutlass13device_kernelIN5flash19enable_sm80_to_sm89INS1_16FlashAttnFwdSm80INS1_25CollectiveMainloopFwdSm80ILi8ELi2ELb0EN4cute5tupleIJNS5_1CILi128EEENS7_ILi64EEENS7_ILi192EEEEEELi192ENS_10bfloat16_tEfNS_4arch4Sm80ELb0ELb1ELb1ELb1ELb1ELb1ELb1ELb0EEENS1_21CollectiveEpilogueFwdINS6_IJS8_SA_S9_EEENS6_IJNS7_ILi1EEESI_SI_EEESC_SE_Li256ELb1ELb1ELb0ELb0EEENS1_19SingleTileSchedulerILb1ELb0ELb1ELi128EEEEEEEEEvNT_6ParamsE,"ax",@progbits
	.align	128
.text._ZN7cutlass13device_kernelIN5flash19enable_sm80_to_sm89INS1_16FlashAttnFwdSm80INS1_25CollectiveMainloopFwdSm80ILi8ELi2ELb0EN4cute5tupleIJNS5_1CILi128EEENS7_ILi64EEENS7_ILi192EEEEEELi192ENS_10bfloat16_tEfNS_4arch4Sm80ELb0ELb1ELb1ELb1ELb1ELb1ELb1ELb0EEENS1_21CollectiveEpilogueFwdINS6_IJS8_SA_S9_EEENS6_IJNS7_ILi1EEESI_SI_EEESC_SE_Li256ELb1ELb1ELb0ELb0EEENS1_19SingleTileSchedulerILb1ELb0ELb1ELi128EEEEEEEEEvNT_6ParamsE:
        .type           _ZN7cutlass13device_kernelIN5flash19enable_sm80_to_sm89INS1_16FlashAttnFwdSm80INS1_25CollectiveMainloopFwdSm80ILi8ELi2ELb0EN4cute5tupleIJNS5_1CILi128EEENS7_ILi64EEENS7_ILi192EEEEEELi192ENS_10bfloat16_tEfNS_4arch4Sm80ELb0ELb1ELb1ELb1ELb1ELb1ELb1ELb0EEENS1_21CollectiveEpilogueFwdINS6_IJS8_SA_S9_EEENS6_IJNS7_ILi1EEESI_SI_EEESC_SE_Li256ELb1ELb1ELb0ELb0EEENS1_19SingleTileSchedulerILb1ELb0ELb1ELi128EEEEEEEEEvNT_6ParamsE,@function
        .size           _ZN7cutlass13device_kernelIN5flash19enable_sm80_to_sm89INS1_16FlashAttnFwdSm80INS1_25CollectiveMainloopFwdSm80ILi8ELi2ELb0EN4cute5tupleIJNS5_1CILi128EEENS7_ILi64EEENS7_ILi192EEEEEELi192ENS_10bfloat16_tEfNS_4arch4Sm80ELb0ELb1ELb1ELb1ELb1ELb1ELb1ELb0EEENS1_21CollectiveEpilogueFwdINS6_IJS8_SA_S9_EEENS6_IJNS7_ILi1EEESI_SI_EEESC_SE_Li256ELb1ELb1ELb0ELb0EEENS1_19SingleTileSchedulerILb1ELb0ELb1ELi128EEEEEEEEEvNT_6ParamsE,(.L_x_32 - _ZN7cutlass13device_kernelIN5flash19enable_sm80_to_sm89INS1_16FlashAttnFwdSm80INS1_25CollectiveMainloopFwdSm80ILi8ELi2ELb0EN4cute5tupleIJNS5_1CILi128EEENS7_ILi64EEENS7_ILi192EEEEEELi192ENS_10bfloat16_tEfNS_4arch4Sm80ELb0ELb1ELb1ELb1ELb1ELb1ELb1ELb0EEENS1_21CollectiveEpilogueFwdINS6_IJS8_SA_S9_EEENS6_IJNS7_ILi1EEESI_SI_EEESC_SE_Li256ELb1ELb1ELb0ELb0EEENS1_19SingleTileSchedulerILb1ELb0ELb1ELi128EEEEEEEEEvNT_6ParamsE)
        .other          _ZN7cutlass13device_kernelIN5flash19enable_sm80_to_sm89INS1_16FlashAttnFwdSm80INS1_25CollectiveMainloopFwdSm80ILi8ELi2ELb0EN4cute5tupleIJNS5_1CILi128EEENS7_ILi64EEENS7_ILi192EEEEEELi192ENS_10bfloat16_tEfNS_4arch4Sm80ELb0ELb1ELb1ELb1ELb1ELb1ELb1ELb0EEENS1_21CollectiveEpilogueFwdINS6_IJS8_SA_S9_EEENS6_IJNS7_ILi1EEESI_SI_EEESC_SE_Li256ELb1ELb1ELb0ELb0EEENS1_19SingleTileSchedulerILb1ELb0ELb1ELi128EEEEEEEEEvNT_6ParamsE,@"STO_CUDA_ENTRY STV_DEFAULT"
_ZN7cutlass13device_kernelIN5flash19enable_sm80_to_sm89INS1_16FlashAttnFwdSm80INS1_25CollectiveMainloopFwdSm80ILi8ELi2ELb0EN4cute5tupleIJNS5_1CILi128EEENS7_ILi64EEENS7_ILi192EEEEEELi192ENS_10bfloat16_tEfNS_4arch4Sm80ELb0ELb1ELb1ELb1ELb1ELb1ELb1ELb0EEENS1_21CollectiveEpilogueFwdINS6_IJS8_SA_S9_EEENS6_IJNS7_ILi1EEESI_SI_EEESC_SE_Li256ELb1ELb1ELb0ELb0EEENS1_19SingleTileSchedulerILb1ELb0ELb1ELi128EEEEEEEEEvNT_6ParamsE:
[----:B------:R-:W-:Y:S01]  /*0000*/  LDC R1, c[0x0][0x28] ;  /* 0x00000a00ff017b82 */ /* 0x000fe20000000800 */
[----:B------:R-:W-:Y:S05]  /*0010*/  EXIT ;  /* 0x000000000000794d */ /* 0x000fea0003800000 */
.L_x_14:
        /* <DEDUP_REMOVED lines=14> */
.L_x_32:


//--------------------- .text._ZN7cutlass13device_kernelIN5flash19enable_sm80_to_sm89INS1_16FlashAttnFwdSm80INS1_25CollectiveMainloopFwdSm80ILi8ELi2ELb0EN4cute5tupleIJNS5_1CILi128EEENS7_ILi64EEENS7_ILi192EEEEEELi192ENS_10bfloat16_tEfNS_4arch4Sm80ELb1ELb0ELb1ELb0ELb1ELb0ELb1ELb0EEENS1_21CollectiveEpilogueFwdINS6_IJS8_SA_S9_EEENS6_IJNS7_ILi1EEESI_SI_EEESC_SE_Li256ELb0ELb1ELb0ELb0EEENS1_30DynamicPersistentTileSchedulerILi256ELi256ELb0ELb1ELb0EEEEEEEEEvNT_6ParamsE --------------------------
	.section	.text._ZN7cutlass13device_kernelIN5flash19enable_sm80_to_sm89INS1_16FlashAttnFwdSm80INS1_25CollectiveMainloopFwdSm80ILi8ELi2ELb0EN4cute5tupleIJNS5_1CILi128EEENS7_ILi64EEENS7_ILi192EEEEEELi192ENS_10bfloat16_tEfNS_4arch4Sm80ELb1ELb0ELb1ELb0ELb1ELb0ELb1ELb0EEENS1_21CollectiveEpilogueFwdINS6_IJS8_SA_S9_EEENS6_IJNS7_ILi1EEESI_SI_EEESC_SE_Li256ELb0ELb1ELb0ELb0EEENS1_30DynamicPersistentTileSchedulerILi256ELi256ELb0ELb1ELb0EEEEEEEEEvNT_6ParamsE,"ax",@progbits
	.align	128
.text._ZN7cutlass13device_kernelIN5flash19enable_sm80_to_sm89INS1_16FlashAttnFwdSm80INS1_25CollectiveMainloopFwdSm80ILi8ELi2ELb0EN4cute5tupleIJNS5_1CILi128EEENS7_ILi64EEENS7_ILi192EEEEEELi192ENS_10bfloat16_tEfNS_4arch4Sm80ELb1ELb0ELb1ELb0ELb1ELb0ELb1ELb0EEENS1_21CollectiveEpilogueFwdINS6_IJS8_SA_S9_EEENS6_IJNS7_ILi1EEESI_SI_EEESC_SE_Li256ELb0ELb1ELb0ELb0EEENS1_30DynamicPersistentTileSchedulerILi256ELi256ELb0ELb1ELb0EEEEEEEEEvNT_6ParamsE:
        .type           _ZN7cutlass13device_kernelIN5flash19enable_sm80_to_sm89INS1_16FlashAttnFwdSm80INS1_25CollectiveMainloopFwdSm80ILi8ELi2ELb0EN4cute5tupleIJNS5_1CILi128EEENS7_ILi64EEENS7_ILi192EEEEEELi192ENS_10bfloat16_tEfNS_4arch4Sm80ELb1ELb0ELb1ELb0ELb1ELb0ELb1ELb0EEENS1_21CollectiveEpilogueFwdINS6_IJS8_SA_S9_EEENS6_IJNS7_ILi1EEESI_SI_EEESC_SE_Li256ELb0ELb1ELb0ELb0EEENS1_30DynamicPersistentTileSchedulerILi256ELi256ELb0ELb1ELb0EEEEEEEEEvNT_6ParamsE,@function
        .size           _ZN7cutlass13device_kernelIN5flash19enable_sm80_to_sm89INS1_16FlashAttnFwdSm80INS1_25CollectiveMainloopFwdSm80ILi8ELi2ELb0EN4cute5tupleIJNS5_1CILi128EEENS7_ILi64EEENS7_ILi192EEEEEELi192ENS_10bfloat16_tEfNS_4arch4Sm80ELb1ELb0ELb1ELb0ELb1ELb0ELb1ELb0EEENS1_21CollectiveEpilogueFwdINS6_IJS8_SA_S9_EEENS6_IJNS7_ILi1EEESI_SI_EEESC_SE_Li256ELb0ELb1ELb0ELb0EEENS1_30DynamicPersistentTileSchedulerILi256ELi256ELb0ELb1ELb0EEEEEEEEEvNT_6ParamsE,(.L_x_33 - _ZN7cutlass13device_kernelIN5flash19enable_sm80_to_sm89INS1_16FlashAttnFwdSm80INS1_25CollectiveMainloopFwdSm80ILi8ELi2ELb0EN4cute5tupleIJNS5_1CILi128EEENS7_ILi64EEENS7_ILi192EEEEEELi192ENS_10bfloat16_tEfNS_4arch4Sm80ELb1ELb0ELb1ELb0ELb1ELb0ELb1ELb0EEENS1_21CollectiveEpilogueFwdINS6_IJS8_SA_S9_EEENS6_IJNS7_ILi1EEESI_SI_EEESC_SE_Li256ELb0ELb1ELb0ELb0EEENS1_30DynamicPersistentTileSchedulerILi256ELi256ELb0ELb1ELb0EEEEEEEEEvNT_6ParamsE)
        .other          _ZN7cutlass13device_kernelIN5flash19enable_sm80_to_sm89INS1_16FlashAttnFwdSm80INS1_25CollectiveMainloopFwdSm80ILi8ELi2ELb0EN4cute5tupleIJNS5_1CILi128EEENS7_ILi64EEENS7_ILi192EEEEEELi192ENS_10bfloat16_tEfNS_4arch4Sm80ELb1ELb0ELb1ELb0ELb1ELb0ELb1ELb0EEENS1_21CollectiveEpilogueFwdINS6_IJS8_SA_S9_EEENS6_IJNS7_ILi1EEESI_SI_EEESC_SE_Li256ELb0ELb1ELb0ELb0EEENS1_30DynamicPersistentTileSchedulerILi256ELi256ELb0ELb1ELb0EEEEEEEEEvNT_6ParamsE,@"STO_CUDA_ENTRY STV_DEFAULT"
_ZN7cutlass13device_kernelIN5flash19enable_sm80_to_sm89INS1_16FlashAttnFwdSm80INS1_25CollectiveMainloopFwdSm80ILi8ELi2ELb0EN4cute5tupleIJNS5_1CILi128EEENS7_ILi64EEENS7_ILi192EEEEEELi192ENS_10bfloat16_tEfNS_4arch4Sm80ELb1ELb0ELb1ELb0ELb1ELb0ELb1ELb0EEENS1_21CollectiveEpilogueFwdINS6_IJS8_SA_S9_EEENS6_IJNS7_ILi1EEESI_SI_EEESC_SE_Li256ELb0ELb1ELb0ELb0EEENS1_30DynamicPersistentTileSchedulerILi256ELi256ELb0ELb1ELb0EEEEEEEEEvNT_6ParamsE:
[----:B------:R-:W-:Y:S01]  /*0000*/  LDC R1, c[0x0][0x28] ;  /* 0x00000a00ff017b82 */ /* 0x000fe20000000800 */
[----:B------:R-:W-:Y:S05]  /*0010*/  EXIT ;  /* 0x000000000000794d */ /* 0x000fea0003800000 */
.L_x_15:
        /* <DEDUP_REMOVED lines=14> */
.L_x_33:


//--------------------- .text._ZN7cutlass13device_kernelIN5flash19enable_sm80_to_sm89INS1_16FlashAttnFwdSm80INS1_25CollectiveMainloopFwdSm80ILi8ELi2ELb0EN4cute5tupleIJNS5_1CILi128EEENS7_ILi64EEENS7_ILi192EEEEEELi192ENS_10bfloat16_tEfNS_4arch4Sm80ELb1ELb0ELb1ELb1ELb1ELb0ELb1ELb0EEENS1_21CollectiveEpilogueFwdINS6_IJS8_SA_S9_EEENS6_IJNS7_ILi1EEESI_SI_EEESC_SE_Li256ELb1ELb1ELb0ELb0EEENS1_19SingleTileSchedulerILb1ELb0ELb1ELi128EEEEEEEEEvNT_6ParamsE --------------------------
	.section	.text._ZN7cutlass13device_kernelIN5flash19enable_sm80_to_sm89INS1_16FlashAttnFwdSm80INS1_25CollectiveMainloopFwdSm80ILi8ELi2ELb0EN4cute5tupleIJNS5_1CILi128EEENS7_ILi64EEENS7_ILi192EEEEEELi192ENS_10bfloat16_tEfNS_4arch4Sm80ELb1ELb0ELb1ELb1ELb1ELb0ELb1ELb0EEENS1_21CollectiveEpilogueFwdINS6_IJS8_SA_S9_EEENS6_IJNS7_ILi1EEESI_SI_EEESC_SE_Li256ELb1ELb1ELb0ELb0EEENS1_19SingleTileSchedulerILb1ELb0ELb1ELi128EEEEEEEEEvNT_6ParamsE,"ax",@progbits
	.align	128
.text._ZN7cutlass13device_kernelIN5flash19enable_sm80_to_sm89INS1_16FlashAttnFwdSm80INS1_25CollectiveMainloopFwdSm80ILi8ELi2ELb0EN4cute5tupleIJNS5_1CILi128EEENS7_ILi64EEENS7_ILi192EEEEEELi192ENS_10bfloat16_tEfNS_4arch4Sm80ELb1ELb0ELb1ELb1ELb1ELb0ELb1ELb0EEENS1_21CollectiveEpilogueFwdINS6_IJS8_SA_S9_EEENS6_IJNS7_ILi1EEESI_SI_EEESC_SE_Li256ELb1ELb1ELb0ELb0EEENS1_19SingleTileSchedulerILb1ELb0ELb1ELi128EEEEEEEEEvNT_6ParamsE:
        .type           _ZN7cutlass13device_kernelIN5flash19enable_sm80_to_sm89INS1_16FlashAttnFwdSm80INS1_25CollectiveMainloopFwdSm80ILi8ELi2ELb0EN4cute5tupleIJNS5_1CILi128EEENS7_ILi64EEENS7_ILi192EEEEEELi192ENS_10bfloat16_tEfNS_4arch4Sm80ELb1ELb0ELb1ELb1ELb1ELb0ELb1ELb0EEENS1_21CollectiveEpilogueFwdINS6_IJS8_SA_S9_EEENS6_IJNS7_ILi1EEESI_SI_EEESC_SE_Li256ELb1ELb1ELb0ELb0EEENS1_19SingleTileSchedulerILb1ELb0ELb1ELi128EEEEEEEEEvNT_6ParamsE,@function
        .size           _ZN7cutlass13device_kernelIN5flash19enable_sm80_to_sm89INS1_16FlashAttnFwdSm80INS1_25CollectiveMainloopFwdSm80ILi8ELi2ELb0EN4cute5tupleIJNS5_1CILi128EEENS7_ILi64EEENS7_ILi192EEEEEELi192ENS_10bfloat16_tEfNS_4arch4Sm80ELb1ELb0ELb1ELb1ELb1ELb0ELb1ELb0EEENS1_21CollectiveEpilogueFwdINS6_IJS8_SA_S9_EEENS6_IJNS7_ILi1EEESI_SI_EEESC_SE_Li256ELb1ELb1ELb0ELb0EEENS1_19SingleTileSchedulerILb1ELb0ELb1ELi128EEEEEEEEEvNT_6ParamsE,(.L_x_34 - _ZN7cutlass13device_kernelIN5flash19enable_sm80_to_sm89INS1_16FlashAttnFwdSm80INS1_25CollectiveMainloopFwdSm80ILi8ELi2ELb0EN4cute5tupleIJNS5_1CILi128EEENS7_ILi64EEENS7_ILi192EEEEEELi192ENS_10bfloat16_tEfNS_4arch4Sm80ELb1ELb0ELb1ELb1ELb1ELb0ELb1ELb0EEENS1_21CollectiveEpilogueFwdINS6_IJS8_SA_S9_EEENS6_IJNS7_ILi1EEESI_SI_EEESC_SE_Li256ELb1ELb1ELb0ELb0EEENS1_19SingleTileSchedulerILb1ELb0ELb1ELi128EEEEEEEEEvNT_6ParamsE)
        .other          _ZN7cutlass13device_kernelIN5flash19enable_sm80_to_sm89INS1_16FlashAttnFwdSm80INS1_25CollectiveMainloopFwdSm80ILi8ELi2ELb0EN4cute5tupleIJNS5_1CILi128EEENS7_ILi64EEENS7_ILi192EEEEEELi192ENS_10bfloat16_tEfNS_4arch4Sm80ELb1ELb0ELb1ELb1ELb1ELb0ELb1ELb0EEENS1_21CollectiveEpilogueFwdINS6_IJS8_SA_S9_EEENS6_IJNS7_ILi1EEESI_SI_EEESC_SE_Li256ELb1ELb1ELb0ELb0EEENS1_19SingleTileSchedulerILb1ELb0ELb1ELi128EEEEEEEEEvNT_6ParamsE,@"STO_CUDA_ENTRY STV_DEFAULT"
_ZN7cutlass13device_kernelIN5flash19enable_sm80_to_sm89INS1_16FlashAttnFwdSm80INS1_25CollectiveMainloopFwdSm80ILi8ELi2ELb0EN4cute5tupleIJNS5_1CILi128EEENS7_ILi64EEENS7_ILi192EEEEEELi192ENS_10bfloat16_tEfNS_4arch4Sm80ELb1ELb0ELb1ELb1ELb1ELb0ELb1ELb0EEENS1_21CollectiveEpilogueFwdINS6_IJS8_SA_S9_EEENS6_IJNS7_ILi1EEESI_SI_EEESC_SE_Li256ELb1ELb1ELb0ELb0EEENS1_19SingleTileSchedulerILb1ELb0ELb1ELi128EEEEEEEEEvNT_6ParamsE:
[----:B------:R-:W-:Y:S01]  /*0000*/  LDC R1, c[0x0][0x28] ;  /* 0x00000a00ff017b82 */ /* 0x000fe20000000800 */
[----:B------:R-:W-:Y:S05]  /*0010*/  EXIT ;  /* 0x000000000000794d */ /* 0x000fea0003800000 */
.L_x_16:
        /* <DEDUP_REMOVED lines=14> */
.L_x_34:


//--------------------- .text._ZN7cutlass13device_kernelIN5flash19enable_sm80_to_sm89INS1_16FlashAttnFwdSm80INS1_25CollectiveMainloopFwdSm80ILi8ELi2ELb0EN4cute5tupleIJNS5_1CILi128EEENS7_ILi64EEENS7_ILi192EEEEEELi192ENS_10bfloat16_tEfNS_4arch4Sm80ELb1ELb0ELb1ELb1ELb1ELb1ELb1ELb0EEENS1_21CollectiveEpilogueFwdINS6_IJS8_SA_S9_EEENS6_IJNS7_ILi1EEESI_SI_EEESC_SE_Li256ELb1ELb1ELb0ELb0EEENS1_19SingleTileSchedulerILb1ELb0ELb1ELi128EEEEEEEEEvNT_6ParamsE --------------------------
	.section	.text._ZN7cutlass13device_kernelIN5flash19enable_sm80_to_sm89INS1_16FlashAttnFwdSm80INS1_25CollectiveMainloopFwdSm80ILi8ELi2ELb0EN4cute5tupleIJNS5_1CILi128EEENS7_ILi64EEENS7_ILi192EEEEEELi192ENS_10bfloat16_tEfNS_4arch4Sm80ELb1ELb0ELb1ELb1ELb1ELb1ELb1ELb0EEENS1_21CollectiveEpilogueFwdINS6_IJS8_SA_S9_EEENS6_IJNS7_ILi1EEESI_SI_EEESC_SE_Li256ELb1ELb1ELb0ELb0EEENS1_19SingleTileSchedulerILb1ELb0ELb1ELi128EEEEEEEEEvNT_6ParamsE,"ax",@progbits
	.align	128
.text._ZN7cutlass13device_kernelIN5flash19enable_sm80_to_sm89INS1_16FlashAttnFwdSm80INS1_25CollectiveMainloopFwdSm80ILi8ELi2ELb0EN4cute5tupleIJNS5_1CILi128EEENS7_ILi64EEENS7_ILi192EEEEEELi192ENS_10bfloat16_tEfNS_4arch4Sm80ELb1ELb0ELb1ELb1ELb1ELb1ELb1ELb0EEENS1_21CollectiveEpilogueFwdINS6_IJS8_SA_S9_EEENS6_IJNS7_ILi1EEESI_SI_EEESC_SE_Li256ELb1ELb1ELb0ELb0EEENS1_19SingleTileSchedulerILb1ELb0ELb1ELi128EEEEEEEEEvNT_6ParamsE:
        .type           _ZN7cutlass13device_kernelIN5flash19enable_sm80_to_sm89INS1_16FlashAttnFwdSm80INS1_25CollectiveMainloopFwdSm80ILi8ELi2ELb0EN4cute5tupleIJNS5_1CILi128EEENS7_ILi64EEENS7_ILi192EEEEEELi192ENS_10bfloat16_tEfNS_4arch4Sm80ELb1ELb0ELb1ELb1ELb1ELb1ELb1ELb0EEENS1_21CollectiveEpilogueFwdINS6_IJS8_SA_S9_EEENS6_IJNS7_ILi1EEESI_SI_EEESC_SE_Li256ELb1ELb1ELb0ELb0EEENS1_19SingleTileSchedulerILb1ELb0ELb1ELi128EEEEEEEEEvNT_6ParamsE,@function
        .size           _ZN7cutlass13device_kernelIN5flash19enable_sm80_to_sm89INS1_16FlashAttnFwdSm80INS1_25CollectiveMainloopFwdSm80ILi8ELi2ELb0EN4cute5tupleIJNS5_1CILi128EEENS7_ILi64EEENS7_ILi192EEEEEELi192ENS_10bfloat16_tEfNS_4arch4Sm80ELb1ELb0ELb1ELb1ELb1ELb1ELb1ELb0EEENS1_21CollectiveEpilogueFwdINS6_IJS8_SA_S9_EEENS6_IJNS7_ILi1EEESI_SI_EEESC_SE_Li256ELb1ELb1ELb0ELb0EEENS1_19SingleTileSchedulerILb1ELb0ELb1ELi128EEEEEEEEEvNT_6ParamsE,(.L_x_35 - _ZN7cutlass13device_kernelIN5flash19enable_sm80_to_sm89INS1_16FlashAttnFwdSm80INS1_25CollectiveMainloopFwdSm80ILi8ELi2ELb0EN4cute5tupleIJNS5_1CILi128EEENS7_ILi64EEENS7_ILi192EEEEEELi192ENS_10bfloat16_tEfNS_4arch4Sm80ELb1ELb0ELb1ELb1ELb1ELb1ELb1ELb0EEENS1_21CollectiveEpilogueFwdINS6_IJS8_SA_S9_EEENS6_IJNS7_ILi1EEESI_SI_EEESC_SE_Li256ELb1ELb1ELb0ELb0EEENS1_19SingleTileSchedulerILb1ELb0ELb1ELi128EEEEEEEEEvNT_6ParamsE)
        .other          _ZN7cutlass13device_kernelIN5flash19enable_sm80_to_sm89INS1_16FlashAttnFwdSm80INS1_25CollectiveMainloopFwdSm80ILi8ELi2ELb0EN4cute5tupleIJNS5_1CILi128EEENS7_ILi64EEENS7_ILi192EEEEEELi192ENS_10bfloat16_tEfNS_4arch4Sm80ELb1ELb0ELb1ELb1ELb1ELb1ELb1ELb0EEENS1_21CollectiveEpilogueFwdINS6_IJS8_SA_S9_EEENS6_IJNS7_ILi1EEESI_SI_EEESC_SE_Li256ELb1ELb1ELb0ELb0EEENS1_19SingleTileSchedulerILb1ELb0ELb1ELi128EEEEEEEEEvNT_6ParamsE,@"STO_CUDA_ENTRY STV_DEFAULT"
_ZN7cutlass13device_kernelIN5flash19enable_sm80_to_sm89INS1_16FlashAttnFwdSm80INS1_25CollectiveMainloopFwdSm80ILi8ELi2ELb0EN4cute5tupleIJNS5_1CILi128EEENS7_ILi64EEENS7_ILi192EEEEEELi192ENS_10bfloat16_tEfNS_4arch4Sm80ELb1ELb0ELb1ELb1ELb1ELb1ELb1ELb0EEENS1_21CollectiveEpilogueFwdINS6_IJS8_SA_S9_EEENS6_IJNS7_ILi1EEESI_SI_EEESC_SE_Li256ELb1ELb1ELb0ELb0EEENS1_19SingleTileSchedulerILb1ELb0ELb1ELi128EEEEEEEEEvNT_6ParamsE:
[----:B------:R-:W-:Y:S01]  /*0000*/  LDC R1, c[0x0][0x28] ;  /* 0x00000a00ff017b82 */ /* 0x000fe20000000800 */
[----:B------:R-:W-:Y:S05]  /*0010*/  EXIT ;  /* 0x000000000000794d */ /* 0x000fea0003800000 */
.L_x_17:
        /* <DEDUP_REMOVED lines=14> */
.L_x_35:


//--------------------- .nv.shared.reserved.0     --------------------------
	.section	.nv.shared.reserved.0,"aw",@nobits
	.weak		__nv_reservedSMEM_offset_0_alias
	.size		__nv_reservedSMEM_offset_0_alias, 0, 0
	.other		__nv_reservedSMEM_offset_0_alias,@"STO_CUDA_RESERVED_SHARED STV_DEFAULT"
__nv_reservedSMEM_offset_0_alias:
	.zero		0


//--------------------- .nv.global                --------------------------
	.section	.nv.global,"aw",@nobits
.nv.global:
	.type		_ZN80_INTERNAL_6ba24531_44_flash_fwd_hdim192_bf16_paged_softcap_sm80_cu_b81ac279_35094cute1_E,@object
	.size		_ZN80_INTERNAL_6ba24531_44_flash_fwd_hdim192_bf16_paged_softcap_sm80_cu_b81ac279_35094cute1_E,(_ZN80_INTERNAL_6ba24531_44_flash_fwd_hdim192_bf16_paged_softcap_sm80_cu_b81ac279_35094cuda3std3__45__cpo6cbeginE - _ZN80_INTERNAL_6ba24531_44_flash_fwd_hdim192_bf16_paged_softcap_sm80_cu_b81ac279_35094cute1_E)
_ZN80_INTERNAL_6ba24531_44_flash_fwd_hdim192_bf16_paged_softcap_sm80_cu_b81ac279_35094cute1_E:
	.zero		1
	.type		_ZN80_INTERNAL_6ba24531_44_flash_fwd_hdim192_bf16_paged_softcap_sm80_cu_b81ac279_35094cuda3std3__45__cpo6cbeginE,@object
	.size		_ZN80_INTERNAL_6ba24531_44_flash_fwd_hdim192_bf16_paged_softcap_sm80_cu_b81ac279_35094cuda3std3__45__cpo6cbeginE,(_ZN80_INTERNAL_6ba24531_44_flash_fwd_hdim192_bf16_paged_softcap_sm80_cu_b81ac279_35094cuda3std3__48in_placeE - _ZN80_INTERNAL_6ba24531_44_flash_fwd_hdim192_bf16_paged_softcap_sm80_cu_b81ac279_35094cuda3std3__45__cpo6cbeginE)
_ZN80_INTERNAL_6ba24531_44_flash_fwd_hdim192_bf16_paged_softcap_sm80_cu_b81ac279_35094cuda3std3__45__cpo6cbeginE:
	.zero		1
	.type		_ZN80_INTERNAL_6ba24531_44_flash_fwd_hdim192_bf16_paged_softcap_sm80_cu_b81ac279_35094cuda3std3__48in_placeE,@object
	.size		_ZN80_INTERNAL_6ba24531_44_flash_fwd_hdim192_bf16_paged_softcap_sm80_cu_b81ac279_35094cuda3std3__48in_placeE,(_ZN80_INTERNAL_6ba24531_44_flash_fwd_hdim192_bf16_paged_softcap_sm80_cu_b81ac279_35094cuda3std6ranges3__45__cpo9iter_moveE - _ZN80_INTERNAL_6ba24531_44_flash_fwd_hdim192_bf16_paged_softcap_sm80_cu_b81ac279_35094cuda3std3__48in_placeE)
_ZN80_INTERNAL_6ba24531_44_flash_fwd_hdim192_bf16_paged_softcap_sm80_cu_b81ac279_35094cuda3std3__48in_placeE:
	.zero		1
	.type		_ZN80_INTERNAL_6ba24531_44_flash_fwd_hdim192_bf16_paged_softcap_sm80_cu_b81ac279_35094cuda3std6ranges3__45__cpo9iter_moveE,@object
	.size		_ZN80_INTERNAL_6ba24531_44_flash_fwd_hdim192_bf16_paged_softcap_sm80_cu_b81ac279_35094cuda3std6ranges3__45__cpo9iter_moveE,(_ZN80_INTERNAL_6ba24531_44_flash_fwd_hdim192_bf16_paged_softcap_sm80_cu_b81ac279_35094cuda3std3__45__cpo5beginE - _ZN80_INTERNAL_6ba24531_44_flash_fwd_hdim192_bf16_paged_softcap_sm80_cu_b81ac279_35094cuda3std6ranges3__45__cpo9iter_moveE)
_ZN80_INTERNAL_6ba24531_44_flash_fwd_hdim192_bf16_paged_softcap_sm80_cu_b81ac279_35094cuda3std6ranges3__45__cpo9iter_moveE:
	.zero		1
	.type		_ZN80_INTERNAL_6ba24531_44_flash_fwd_hdim192_bf16_paged_softcap_sm80_cu_b81ac279_35094cuda3std3__45__cpo5beginE,@object
	.size		_ZN80_INTERNAL_6ba24531_44_flash_fwd_hdim192_bf16_paged_softcap_sm80_cu_b81ac279_35094cuda3std3__45__cpo5beginE,(_ZN80_INTERNAL_6ba24531_44_flash_fwd_hdim192_bf16_paged_softcap_sm80_cu_b81ac279_35094cuda3std3__482_GLOBAL__N__6ba24531_44_flash_fwd_hdim192_bf16_paged_softcap_sm80_cu_b81ac279_35096ignoreE - _ZN80_INTERNAL_6ba24531_44_flash_fwd_hdim192_bf16_paged_softcap_sm80_cu_b81ac279_35094cuda3std3__45__cpo5beginE)
_ZN80_INTERNAL_6ba24531_44_flash_fwd_hdim192_bf16_paged_softcap_sm80_cu_b81ac279_35094cuda3std3__45__cpo5beginE:
	.zero		1
	.type		_ZN80_INTERNAL_6ba24531_44_flash_fwd_hdim192_bf16_paged_softcap_sm80_cu_b81ac279_35094cuda3std3__482_GLOBAL__N__6ba24531_44_flash_fwd_hdim192_bf16_paged_softcap_sm80_cu_b81ac279_35096ignoreE,@object
	.size		_ZN80_INTERNAL_6ba24531_44_flash_fwd_hdim192_bf16_paged_softcap_sm80_cu_b81ac279_35094cuda3std3__482_GLOBAL__N__6ba24531_44_flash_fwd_hdim192_bf16_paged_softcap_sm80_cu_b81ac279_35096ignoreE,(_ZN80_INTERNAL_6ba24531_44_flash_fwd_hdim192_bf16_paged_softcap_sm80_cu_b81ac279_35094cute7productE - _ZN80_INTERNAL_6ba24531_44_flash_fwd_hdim192_bf16_paged_softcap_sm80_cu_b81ac279_35094cuda3std3__482_GLOBAL__N__6ba24531_44_flash_fwd_hdim192_bf16_paged_softcap_sm80_cu_b81ac279_35096ignoreE)
_ZN80_INTERNAL_6ba24531_44_flash_fwd_hdim192_bf16_paged_softcap_sm80_cu_b81ac279_35094cuda3std3__482_GLOBAL__N__6ba24531_44_flash_fwd_hdim192_bf16_paged_softcap_sm80_cu_b81ac279_35096ignoreE:
	.zero		1
	.type		_ZN80_INTERNAL_6ba24531_44_flash_fwd_hdim192_bf16_paged_softcap_sm80_cu_b81ac279_35094cute7productE,@object
	.size		_ZN80_INTERNAL_6ba24531_44_flash_fwd_hdim192_bf16_paged_softcap_sm80_cu_b81ac279_35094cute7productE,(_ZN80_INTERNAL_6ba24531_44_flash_fwd_hdim192_bf16_paged_softcap_sm80_cu_b81ac279_35094cuda3std3__45__cpo3endE - _ZN80_INTERNAL_6ba24531_44_flash_fwd_hdim192_bf16_paged_softcap_sm80_cu_b81ac279_35094cute7productE)
_ZN80_INTERNAL_6ba24531_44_flash_fwd_hdim192_bf16_paged_softcap_sm80_cu_b81ac279_35094cute7productE:
	.zero		1
	.type		_ZN80_INTERNAL_6ba24531_44_flash_fwd_hdim192_bf16_paged_softcap_sm80_cu_b81ac279_35094cuda3std3__45__cpo3endE,@object
	.size		_ZN80_INTERNAL_6ba24531_44_flash_fwd_hdim192_bf16_paged_softcap_sm80_cu_b81ac279_35094cuda3std3__45__cpo3endE,(_ZN80_INTERNAL_6ba24531_44_flash_fwd_hdim192_bf16_paged_softcap_sm80_cu_b81ac279_35094cuda3std3__419piecewise_constructE - _ZN80_INTERNAL_6ba24531_44_flash_fwd_hdim192_bf16_paged_softcap_sm80_cu_b81ac279_35094cuda3std3__45__cpo3endE)
_ZN80_INTERNAL_6ba24531_44_flash_fwd_hdim192_bf16_paged_softcap_sm80_cu_b81ac279_35094cuda3std3__45__cpo3endE:
	.zero		1
	.type		_ZN80_INTERNAL_6ba24531_44_flash_fwd_hdim192_bf16_paged_softcap_sm80_cu_b81ac279_35094cuda3std3__419piecewise_constructE,@object
	.size		_ZN80_INTERNAL_6ba24531_44_flash_fwd_hdim192_bf16_paged_softcap_sm80_cu_b81ac279_35094cuda3std3__419piecewise_constructE,(_ZN80_INTERNAL_6ba24531_44_flash_fwd_hdim192_bf16_paged_softcap_sm80_cu_b81ac279_35094cuda3std3__45__cpo4cendE - _ZN80_INTERNAL_6ba24531_44_flash_fwd_hdim192_bf16_paged_softcap_sm80_cu_b81ac279_35094cuda3std3__419piecewise_constructE)
_ZN80_INTERNAL_6ba24531_44_flash_fwd_hdim192_bf16_paged_softcap_sm80_cu_b81ac279_35094cuda3std3__419piecewise_constructE:
	.zero		1
	.type		_ZN80_INTERNAL_6ba24531_44_flash_fwd_hdim192_bf16_paged_softcap_sm80_cu_b81ac279_35094cuda3std3__45__cpo4cendE,@object
	.size		_ZN80_INTERNAL_6ba24531_44_flash_fwd_hdim192_bf16_paged_softcap_sm80_cu_b81ac279_35094cuda3std3__45__cpo4cendE,(_ZN80_INTERNAL_6ba24531_44_flash_fwd_hdim192_bf16_paged_softcap_sm80_cu_b81ac279_35094cuda3std6ranges3__45__cpo4swapE - _ZN80_INTERNAL_6ba24531_44_flash_fwd_hdim192_bf16_paged_softcap_sm80_cu_b81ac279_35094cuda3std3__45__cpo4cendE)
_ZN80_INTERNAL_6ba24531_44_flash_fwd_hdim192_bf16_paged_softcap_sm80_cu_b81ac279_35094cuda3std3__45__cpo4cendE:
	.zero		1
	.type		_ZN80_INTERNAL_6ba24531_44_flash_fwd_hdim192_bf16_paged_softcap_sm80_cu_b81ac279_35094cuda3std6ranges3__45__cpo4swapE,@object
	.size		_ZN80_INTERNAL_6ba24531_44_flash_fwd_hdim192_bf16_paged_softcap_sm80_cu_b81ac279_35094cuda3std6ranges3__45__cpo4swapE,(.L_7 - _ZN80_INTERNAL_6ba24531_44_flash_fwd_hdim192_bf16_paged_softcap_sm80_cu_b81ac279_35094cuda3std6ranges3__45__cpo4swapE)
_ZN80_INTERNAL_6ba24531_44_flash_fwd_hdim192_bf16_paged_softcap_sm80_cu_b81ac279_35094cuda3std6ranges3__45__cpo4swapE:
	.zero		1
.L_7:


//--------------------- .nv.constant0._ZN7cutlass13device_kernelIN5flash19enable_sm80_to_sm89INS1_16FlashAttnFwdSm80INS1_25CollectiveMainloopFwdSm80ILi8ELi1ELb0EN4cute5tupleIJNS5_1CILi128EEENS7_ILi64EEENS7_ILi192EEEEEELi192ENS_10bfloat16_tEfNS_4arch4Sm80ELb0ELb0ELb1ELb0ELb1ELb0ELb1ELb0EEENS1_21CollectiveEpilogueFwdINS6_IJS8_SA_S9_EEENS6_IJNS7_ILi1EEESI_SI_EEESC_SE_Li256ELb0ELb1ELb0ELb0EEENS1_19SingleTileSchedulerILb0ELb0ELb1ELi128EEEEEEEEEvNT_6ParamsE --------------------------
	.section	.nv.constant0._ZN7cutlass13device_kernelIN5flash19enable_sm80_to_sm89INS1_16FlashAttnFwdSm80INS1_25CollectiveMainloopFwdSm80ILi8ELi1ELb0EN4cute5tupleIJNS5_1CILi128EEENS7_ILi64EEENS7_ILi192EEEEEELi192ENS_10bfloat16_tEfNS_4arch4Sm80ELb0ELb0ELb1ELb0ELb1ELb0ELb1ELb0EEENS1_21CollectiveEpilogueFwdINS6_IJS8_SA_S9_EEENS6_IJNS7_ILi1EEESI_SI_EEESC_SE_Li256ELb0ELb1ELb0ELb0EEENS1_19SingleTileSchedulerILb0ELb0ELb1ELi128EEEEEEEEEvNT_6ParamsE,"a",@progbits
	.sectionflags	@""
	.align	4
.nv.constant0._ZN7cutlass13device_kernelIN5flash19enable_sm80_to_sm89INS1_16FlashAttnFwdSm80INS1_25CollectiveMainloopFwdSm80ILi8ELi1ELb0EN4cute5tupleIJNS5_1CILi128EEENS7_ILi64EEENS7_ILi192EEEEEELi192ENS_10bfloat16_tEfNS_4arch4Sm80ELb0ELb0ELb1ELb0ELb1ELb0ELb1ELb0EEENS1_21CollectiveEpilogueFwdINS6_IJS8_SA_S9_EEENS6_IJNS7_ILi1EEESI_SI_EEESC_SE_Li256ELb0ELb1ELb0ELb0EEENS1_19SingleTileSchedulerILb0ELb0ELb1ELi128EEEEEEEEEvNT_6ParamsE:
	.zero		1576


//--------------------- .nv.constant0._ZN7cutlass13device_kernelIN5flash19enable_sm80_to_sm89INS1_16FlashAttnFwdSm80INS1_25CollectiveMainloopFwdSm80ILi8ELi1ELb0EN4cute5tupleIJNS5_1CILi128EEENS7_ILi64EEENS7_ILi192EEEEEELi192ENS_10bfloat16_tEfNS_4arch4Sm80ELb0ELb0ELb1ELb1ELb1ELb0ELb1ELb0EEENS1_21CollectiveEpilogueFwdINS6_IJS8_SA_S9_EEENS6_IJNS7_ILi1EEESI_SI_EEESC_SE_Li256ELb1ELb1ELb0ELb0EEENS1_19SingleTileSchedulerILb1ELb0ELb1ELi128EEEEEEEEEvNT_6ParamsE --------------------------
	.section	.nv.constant0._ZN7cutlass13device_kernelIN5flash19enable_sm80_to_sm89INS1_16FlashAttnFwdSm80INS1_25CollectiveMainloopFwdSm80ILi8ELi1ELb0EN4cute5tupleIJNS5_1CILi128EEENS7_ILi64EEENS7_ILi192EEEEEELi192ENS_10bfloat16_tEfNS_4arch4Sm80ELb0ELb0ELb1ELb1ELb1ELb0ELb1ELb0EEENS1_21CollectiveEpilogueFwdINS6_IJS8_SA_S9_EEENS6_IJNS7_ILi1EEESI_SI_EEESC_SE_Li256ELb1ELb1ELb0ELb0EEENS1_19SingleTileSchedulerILb1ELb0ELb1ELi128EEEEEEEEEvNT_6ParamsE,"a",@progbits
	.sectionflags	@""
	.align	4
.nv.constant0._ZN7cutlass13device_kernelIN5flash19enable_sm80_to_sm89INS1_16FlashAttnFwdSm80INS1_25CollectiveMainloopFwdSm80ILi8ELi1ELb0EN4cute5tupleIJNS5_1CILi128EEENS7_ILi64EEENS7_ILi192EEEEEELi192ENS_10bfloat16_tEfNS_4arch4Sm80ELb0ELb0ELb1ELb1ELb1ELb0ELb1ELb0EEENS1_21CollectiveEpilogueFwdINS6_IJS8_SA_S9_EEENS6_IJNS7_ILi1EEESI_SI_EEESC_SE_Li256ELb1ELb1ELb0ELb0EEENS1_19SingleTileSchedulerILb1ELb0ELb1ELi128EEEEEEEEEvNT_6ParamsE:
	.zero		1576


//--------------------- .nv.constant0._ZN7cutlass13device_kernelIN5flash19enable_sm80_to_sm89INS1_16FlashAttnFwdSm80INS1_25CollectiveMainloopFwdSm80ILi8ELi1ELb0EN4cute5tupleIJNS5_1CILi128EEENS7_ILi64EEENS7_ILi192EEEEEELi192ENS_10bfloat16_tEfNS_4arch4Sm80ELb0ELb0ELb1ELb1ELb1ELb1ELb1ELb0EEENS1_21CollectiveEpilogueFwdINS6_IJS8_SA_S9_EEENS6_IJNS7_ILi1EEESI_SI_EEESC_SE_Li256ELb1ELb1ELb0ELb0EEENS1_19SingleTileSchedulerILb1ELb0ELb1ELi128EEEEEEEEEvNT_6ParamsE --------------------------
	.section	.nv.constant0._ZN7cutlass13device_kernelIN5flash19enable_sm80_to_sm89INS1_16FlashAttnFwdSm80INS1_25CollectiveMainloopFwdSm80ILi8ELi1ELb0EN4cute5tupleIJNS5_1CILi128EEENS7_ILi64EEENS7_ILi192EEEEEELi192ENS_10bfloat16_tEfNS_4arch4Sm80ELb0ELb0ELb1ELb1ELb1ELb1ELb1ELb0EEENS1_21CollectiveEpilogueFwdINS6_IJS8_SA_S9_EEENS6_IJNS7_ILi1EEESI_SI_EEESC_SE_Li256ELb1ELb1ELb0ELb0EEENS1_19SingleTileSchedulerILb1ELb0ELb1ELi128EEEEEEEEEvNT_6ParamsE,"a",@progbits
	.sectionflags	@""
	.align	4
.nv.constant0._ZN7cutlass13device_kernelIN5flash19enable_sm80_to_sm89INS1_16FlashAttnFwdSm80INS1_25CollectiveMainloopFwdSm80ILi8ELi1ELb0EN4cute5tupleIJNS5_1CILi128EEENS7_ILi64EEENS7_ILi192EEEEEELi192ENS_10bfloat16_tEfNS_4arch4Sm80ELb0ELb0ELb1ELb1ELb1ELb1ELb1ELb0EEENS1_21CollectiveEpilogueFwdINS6_IJS8_SA_S9_EEENS6_IJNS7_ILi1EEESI_SI_EEESC_SE_Li256ELb1ELb1ELb0ELb0EEENS1_19SingleTileSchedulerILb1ELb0ELb1ELi128EEEEEEEEEvNT_6ParamsE:
	.zero		1576


//--------------------- .nv.constant0._ZN7cutlass13device_kernelIN5flash19enable_sm80_to_sm89INS1_16FlashAttnFwdSm80INS1_25CollectiveMainloopFwdSm80ILi8ELi1ELb0EN4cute5tupleIJNS5_1CILi128EEENS7_ILi64EEENS7_ILi192EEEEEELi192ENS_10bfloat16_tEfNS_4arch4Sm80ELb0ELb1ELb1ELb0ELb1ELb0ELb1ELb0EEENS1_21CollectiveEpilogueFwdINS6_IJS8_SA_S9_EEENS6_IJNS7_ILi1EEESI_SI_EEESC_SE_Li256ELb0ELb1ELb0ELb0EEENS1_19SingleTileSchedulerILb0ELb0ELb1ELi128EEEEEEEEEvNT_6ParamsE --------------------------
	.section	.nv.constant0._ZN7cutlass13device_kernelIN5flash19enable_sm80_to_sm89INS1_16FlashAttnFwdSm80INS1_25CollectiveMainloopFwdSm80ILi8ELi1ELb0EN4cute5tupleIJNS5_1CILi128EEENS7_ILi64EEENS7_ILi192EEEEEELi192ENS_10bfloat16_tEfNS_4arch4Sm80ELb0ELb1ELb1ELb0ELb1ELb0ELb1ELb0EEENS1_21CollectiveEpilogueFwdINS6_IJS8_SA_S9_EEENS6_IJNS7_ILi1EEESI_SI_EEESC_SE_Li256ELb0ELb1ELb0ELb0EEENS1_19SingleTileSchedulerILb0ELb0ELb1ELi128EEEEEEEEEvNT_6ParamsE,"a",@progbits
	.sectionflags	@""
	.align	4
.nv.constant0._ZN7cutlass13device_kernelIN5flash19enable_sm80_to_sm89INS1_16FlashAttnFwdSm80INS1_25CollectiveMainloopFwdSm80ILi8ELi1ELb0EN4cute5tupleIJNS5_1CILi128EEENS7_ILi64EEENS7_ILi192EEEEEELi192ENS_10bfloat16_tEfNS_4arch4Sm80ELb0ELb1ELb1ELb0ELb1ELb0ELb1ELb0EEENS1_21CollectiveEpilogueFwdINS6_IJS8_SA_S9_EEENS6_IJNS7_ILi1EEESI_SI_EEESC_SE_Li256ELb0ELb1ELb0ELb0EEENS1_19SingleTileSchedulerILb0ELb0ELb1ELi128EEEEEEEEEvNT_6ParamsE:
	.zero		1576


//--------------------- .nv.constant0._ZN7cutlass13device_kernelIN5flash19enable_sm80_to_sm89INS1_16FlashAttnFwdSm80INS1_25CollectiveMainloopFwdSm80ILi8ELi1ELb0EN4cute5tupleIJNS5_1CILi128EEENS7_ILi64EEENS7_ILi192EEEEEELi192ENS_10bfloat16_tEfNS_4arch4Sm80ELb0ELb1ELb1ELb1ELb1ELb0ELb1ELb0EEENS1_21CollectiveEpilogueFwdINS6_IJS8_SA_S9_EEENS6_IJNS7_ILi1EEESI_SI_EEESC_SE_Li256ELb1ELb1ELb0ELb0EEENS1_19SingleTileSchedulerILb1ELb0ELb1ELi128EEEEEEEEEvNT_6ParamsE --------------------------
	.section	.nv.constant0._ZN7cutlass13device_kernelIN5flash19enable_sm80_to_sm89INS1_16FlashAttnFwdSm80INS1_25CollectiveMainloopFwdSm80ILi8ELi1ELb0EN4cute5tupleIJNS5_1CILi128EEENS7_ILi64EEENS7_ILi192EEEEEELi192ENS_10bfloat16_tEfNS_4arch4Sm80ELb0ELb1ELb1ELb1ELb1ELb0ELb1ELb0EEENS1_21CollectiveEpilogueFwdINS6_IJS8_SA_S9_EEENS6_IJNS7_ILi1EEESI_SI_EEESC_SE_Li256ELb1ELb1ELb0ELb0EEENS1_19SingleTileSchedulerILb1ELb0ELb1ELi128EEEEEEEEEvNT_6ParamsE,"a",@progbits
	.sectionflags	@""
	.align	4
.nv.constant0._ZN7cutlass13device_kernelIN5flash19enable_sm80_to_sm89INS1_16FlashAttnFwdSm80INS1_25CollectiveMainloopFwdSm80ILi8ELi1ELb0EN4cute5tupleIJNS5_1CILi128EEENS7_ILi64EEENS7_ILi192EEEEEELi192ENS_10bfloat16_tEfNS_4arch4Sm80ELb0ELb1ELb1ELb1ELb1ELb0ELb1ELb0EEENS1_21CollectiveEpilogueFwdINS6_IJS8_SA_S9_EEENS6_IJNS7_ILi1EEESI_SI_EEESC_SE_Li256ELb1ELb1ELb0ELb0EEENS1_19SingleTileSchedulerILb1ELb0ELb1ELi128EEEEEEEEEvNT_6ParamsE:
	.zero		1576


//--------------------- .nv.constant0._ZN7cutlass13device_kernelIN5flash19enable_sm80_to_sm89INS1_16FlashAttnFwdSm80INS1_25CollectiveMainloopFwdSm80ILi8ELi1ELb0EN4cute5tupleIJNS5_1CILi128EEENS7_ILi64EEENS7_ILi192EEEEEELi192ENS_10bfloat16_tEfNS_4arch4Sm80ELb0ELb1ELb1ELb1ELb1ELb1ELb1ELb0EEENS1_21CollectiveEpilogueFwdINS6_IJS8_SA_S9_EEENS6_IJNS7_ILi1EEESI_SI_EEESC_SE_Li256ELb1ELb1ELb0ELb0EEENS1_19SingleTileSchedulerILb1ELb0ELb1ELi128EEEEEEEEEvNT_6ParamsE --------------------------
	.section	.nv.constant0._ZN7cutlass13device_kernelIN5flash19enable_sm80_to_sm89INS1_16FlashAttnFwdSm80INS1_25CollectiveMainloopFwdSm80ILi8ELi1ELb0EN4cute5tupleIJNS5_1CILi128EEENS7_ILi64EEENS7_ILi192EEEEEELi192ENS_10bfloat16_tEfNS_4arch4Sm80ELb0ELb1ELb1ELb1ELb1ELb1ELb1ELb0EEENS1_21CollectiveEpilogueFwdINS6_IJS8_SA_S9_EEENS6_IJNS7_ILi1EEESI_SI_EEESC_SE_Li256ELb1ELb1ELb0ELb0EEENS1_19SingleTileSchedulerILb1ELb0ELb1ELi128EEEEEEEEEvNT_6ParamsE,"a",@progbits
	.sectionflags	@""
	.align	4
.nv.constant0._ZN7cutlass13device_kernelIN5flash19enable_sm80_to_sm89INS1_16FlashAttnFwdSm80INS1_25CollectiveMainloopFwdSm80ILi8ELi1ELb0EN4cute5tupleIJNS5_1CILi128EEENS7_ILi64EEENS7_ILi192EEEEEELi192ENS_10bfloat16_tEfNS_4arch4Sm80ELb0ELb1ELb1ELb1ELb1ELb1ELb1ELb0EEENS1_21CollectiveEpilogueFwdINS6_IJS8_SA_S9_EEENS6_IJNS7_ILi1EEESI_SI_EEESC_SE_Li256ELb1ELb1ELb0ELb0EEENS1_19SingleTileSchedulerILb1ELb0ELb1ELi128EEEEEEEEEvNT_6ParamsE:
	.zero		1576


//--------------------- .nv.constant0._ZN7cutlass13device_kernelIN5flash19enable_sm80_to_sm89INS1_16FlashAttnFwdSm80INS1_25CollectiveMainloopFwdSm80ILi8ELi1ELb0EN4cute5tupleIJNS5_1CILi128EEENS7_ILi64EEENS7_ILi192EEEEEELi192ENS_10bfloat16_tEfNS_4arch4Sm80ELb1ELb0ELb1ELb0ELb1ELb0ELb1ELb0EEENS1_21CollectiveEpilogueFwdINS6_IJS8_SA_S9_EEENS6_IJNS7_ILi1EEESI_SI_EEESC_SE_Li256ELb0ELb1ELb0ELb0EEENS1_30DynamicPersistentTileSchedulerILi256ELi256ELb0ELb1ELb0EEEEEEEEEvNT_6ParamsE --------------------------
	.section	.nv.constant0._ZN7cutlass13device_kernelIN5flash19enable_sm80_to_sm89INS1_16FlashAttnFwdSm80INS1_25CollectiveMainloopFwdSm80ILi8ELi1ELb0EN4cute5tupleIJNS5_1CILi128EEENS7_ILi64EEENS7_ILi192EEEEEELi192ENS_10bfloat16_tEfNS_4arch4Sm80ELb1ELb0ELb1ELb0ELb1ELb0ELb1ELb0EEENS1_21CollectiveEpilogueFwdINS6_IJS8_SA_S9_EEENS6_IJNS7_ILi1EEESI_SI_EEESC_SE_Li256ELb0ELb1ELb0ELb0EEENS1_30DynamicPersistentTileSchedulerILi256ELi256ELb0ELb1ELb0EEEEEEEEEvNT_6ParamsE,"a",@progbits
	.sectionflags	@""
	.align	4
.nv.constant0._ZN7cutlass13device_kernelIN5flash19enable_sm80_to_sm89INS1_16FlashAttnFwdSm80INS1_25CollectiveMainloopFwdSm80ILi8ELi1ELb0EN4cute5tupleIJNS5_1CILi128EEENS7_ILi64EEENS7_ILi192EEEEEELi192ENS_10bfloat16_tEfNS_4arch4Sm80ELb1ELb0ELb1ELb0ELb1ELb0ELb1ELb0EEENS1_21CollectiveEpilogueFwdINS6_IJS8_SA_S9_EEENS6_IJNS7_ILi1EEESI_SI_EEESC_SE_Li256ELb0ELb1ELb0ELb0EEENS1_30DynamicPersistentTileSchedulerILi256ELi256ELb0ELb1ELb0EEEEEEEEEvNT_6ParamsE:
	.zero		1592


//--------------------- .nv.constant0._ZN7cutlass13device_kernelIN5flash19enable_sm80_to_sm89INS1_16FlashAttnFwdSm80INS1_25CollectiveMainloopFwdSm80ILi8ELi1ELb0EN4cute5tupleIJNS5_1CILi128EEENS7_ILi64EEENS7_ILi192EEEEEELi192ENS_10bfloat16_tEfNS_4arch4Sm80ELb1ELb0ELb1ELb1ELb1ELb0ELb1ELb0EEENS1_21CollectiveEpilogueFwdINS6_IJS8_SA_S9_EEENS6_IJNS7_ILi1EEESI_SI_EEESC_SE_Li256ELb1ELb1ELb0ELb0EEENS1_19SingleTileSchedulerILb1ELb0ELb1ELi128EEEEEEEEEvNT_6ParamsE --------------------------
	.section	.nv.constant0._ZN7cutlass13device_kernelIN5flash19enable_sm80_to_sm89INS1_16FlashAttnFwdSm80INS1_25CollectiveMainloopFwdSm80ILi8ELi1ELb0EN4cute5tupleIJNS5_1CILi128EEENS7_ILi64EEENS7_ILi192EEEEEELi192ENS_10bfloat16_tEfNS_4arch4Sm80ELb1ELb0ELb1ELb1ELb1ELb0ELb1ELb0EEENS1_21CollectiveEpilogueFwdINS6_IJS8_SA_S9_EEENS6_IJNS7_ILi1EEESI_SI_EEESC_SE_Li256ELb1ELb1ELb0ELb0EEENS1_19SingleTileSchedulerILb1ELb0ELb1ELi128EEEEEEEEEvNT_6ParamsE,"a",@progbits
	.sectionflags	@""
	.align	4
.nv.constant0._ZN7cutlass13device_kernelIN5flash19enable_sm80_to_sm89INS1_16FlashAttnFwdSm80INS1_25CollectiveMainloopFwdSm80ILi8ELi1ELb0EN4cute5tupleIJNS5_1CILi128EEENS7_ILi64EEENS7_ILi192EEEEEELi192ENS_10bfloat16_tEfNS_4arch4Sm80ELb1ELb0ELb1ELb1ELb1ELb0ELb1ELb0EEENS1_21CollectiveEpilogueFwdINS6_IJS8_SA_S9_EEENS6_IJNS7_ILi1EEESI_SI_EEESC_SE_Li256ELb1ELb1ELb0ELb0EEENS1_19SingleTileSchedulerILb1ELb0ELb1ELi128EEEEEEEEEvNT_6ParamsE:
	.zero		1576


//--------------------- .nv.constant0._ZN7cutlass13device_kernelIN5flash19enable_sm80_to_sm89INS1_16FlashAttnFwdSm80INS1_25CollectiveMainloopFwdSm80ILi8ELi1ELb0EN4cute5tupleIJNS5_1CILi128EEENS7_ILi64EEENS7_ILi192EEEEEELi192ENS_10bfloat16_tEfNS_4arch4Sm80ELb1ELb0ELb1ELb1ELb1ELb1ELb1ELb0EEENS1_21CollectiveEpilogueFwdINS6_IJS8_SA_S9_EEENS6_IJNS7_ILi1EEESI_SI_EEESC_SE_Li256ELb1ELb1ELb0ELb0EEENS1_19SingleTileSchedulerILb1ELb0ELb1ELi128EEEEEEEEEvNT_6ParamsE --------------------------
	.section	.nv.constant0._ZN7cutlass13device_kernelIN5flash19enable_sm80_to_sm89INS1_16FlashAttnFwdSm80INS1_25CollectiveMainloopFwdSm80ILi8ELi1ELb0EN4cute5tupleIJNS5_1CILi128EEENS7_ILi64EEENS7_ILi192EEEEEELi192ENS_10bfloat16_tEfNS_4arch4Sm80ELb1ELb0ELb1ELb1ELb1ELb1ELb1ELb0EEENS1_21CollectiveEpilogueFwdINS6_IJS8_SA_S9_EEENS6_IJNS7_ILi1EEESI_SI_EEESC_SE_Li256ELb1ELb1ELb0ELb0EEENS1_19SingleTileSchedulerILb1ELb0ELb1ELi128EEEEEEEEEvNT_6ParamsE,"a",@progbits
	.sectionflags	@""
	.align	4
.nv.constant0._ZN7cutlass13device_kernelIN5flash19enable_sm80_to_sm89INS1_16FlashAttnFwdSm80INS1_25CollectiveMainloopFwdSm80ILi8ELi1ELb0EN4cute5tupleIJNS5_1CILi128EEENS7_ILi64EEENS7_ILi192EEEEEELi192ENS_10bfloat16_tEfNS_4arch4Sm80ELb1ELb0ELb1ELb1ELb1ELb1ELb1ELb0EEENS1_21CollectiveEpilogueFwdINS6_IJS8_SA_S9_EEENS6_IJNS7_ILi1EEESI_SI_EEESC_SE_Li256ELb1ELb1ELb0ELb0EEENS1_19SingleTileSchedulerILb1ELb0ELb1ELi128EEEEEEEEEvNT_6ParamsE:
	.zero		1576


//--------------------- .nv.constant0._ZN7cutlass13device_kernelIN5flash19enable_sm80_to_sm89INS1_16FlashAttnFwdSm80INS1_25CollectiveMainloopFwdSm80ILi8ELi2ELb0EN4cute5tupleIJNS5_1CILi128EEENS7_ILi64EEENS7_ILi192EEEEEELi192ENS_10bfloat16_tEfNS_4arch4Sm80ELb0ELb0ELb1ELb0ELb1ELb0ELb1ELb0EEENS1_21CollectiveEpilogueFwdINS6_IJS8_SA_S9_EEENS6_IJNS7_ILi1EEESI_SI_EEESC_SE_Li256ELb0ELb1ELb0ELb0EEENS1_19SingleTileSchedulerILb0ELb0ELb1ELi128EEEEEEEEEvNT_6ParamsE --------------------------
	.section	.nv.constant0._ZN7cutlass13device_kernelIN5flash19enable_sm80_to_sm89INS1_16FlashAttnFwdSm80INS1_25CollectiveMainloopFwdSm80ILi8ELi2ELb0EN4cute5tupleIJNS5_1CILi128EEENS7_ILi64EEENS7_ILi192EEEEEELi192ENS_10bfloat16_tEfNS_4arch4Sm80ELb0ELb0ELb1ELb0ELb1ELb0ELb1ELb0EEENS1_21CollectiveEpilogueFwdINS6_IJS8_SA_S9_EEENS6_IJNS7_ILi1EEESI_SI_EEESC_SE_Li256ELb0ELb1ELb0ELb0EEENS1_19SingleTileSchedulerILb0ELb0ELb1ELi128EEEEEEEEEvNT_6ParamsE,"a",@progbits
	.sectionflags	@""
	.align	4
.nv.constant0._ZN7cutlass13device_kernelIN5flash19enable_sm80_to_sm89INS1_16FlashAttnFwdSm80INS1_25CollectiveMainloopFwdSm80ILi8ELi2ELb0EN4cute5tupleIJNS5_1CILi128EEENS7_ILi64EEENS7_ILi192EEEEEELi192ENS_10bfloat16_tEfNS_4arch4Sm80ELb0ELb0ELb1ELb0ELb1ELb0ELb1ELb0EEENS1_21CollectiveEpilogueFwdINS6_IJS8_SA_S9_EEENS6_IJNS7_ILi1EEESI_SI_EEESC_SE_Li256ELb0ELb1ELb0ELb0EEENS1_19SingleTileSchedulerILb0ELb0ELb1ELi128EEEEEEEEEvNT_6ParamsE:
	.zero		1576


//--------------------- .nv.constant0._ZN7cutlass13device_kernelIN5flash19enable_sm80_to_sm89INS1_16FlashAttnFwdSm80INS1_25CollectiveMainloopFwdSm80ILi8ELi2ELb0EN4cute5tupleIJNS5_1CILi128EEENS7_ILi64EEENS7_ILi192EEEEEELi192ENS_10bfloat16_tEfNS_4arch4Sm80ELb0ELb0ELb1ELb1ELb1ELb0ELb1ELb0EEENS1_21CollectiveEpilogueFwdINS6_IJS8_SA_S9_EEENS6_IJNS7_ILi1EEESI_SI_EEESC_SE_Li256ELb1ELb1ELb0ELb0EEENS1_19SingleTileSchedulerILb1ELb0ELb1ELi128EEEEEEEEEvNT_6ParamsE --------------------------
	.section	.nv.constant0._ZN7cutlass13device_kernelIN5flash19enable_sm80_to_sm89INS1_16FlashAttnFwdSm80INS1_25CollectiveMainloopFwdSm80ILi8ELi2ELb0EN4cute5tupleIJNS5_1CILi128EEENS7_ILi64EEENS7_ILi192EEEEEELi192ENS_10bfloat16_tEfNS_4arch4Sm80ELb0ELb0ELb1ELb1ELb1ELb0ELb1ELb0EEENS1_21CollectiveEpilogueFwdINS6_IJS8_SA_S9_EEENS6_IJNS7_ILi1EEESI_SI_EEESC_SE_Li256ELb1ELb1ELb0ELb0EEENS1_19SingleTileSchedulerILb1ELb0ELb1ELi128EEEEEEEEEvNT_6ParamsE,"a",@progbits
	.sectionflags	@""
	.align	4
.nv.constant0._ZN7cutlass13device_kernelIN5flash19enable_sm80_to_sm89INS1_16FlashAttnFwdSm80INS1_25CollectiveMainloopFwdSm80ILi8ELi2ELb0EN4cute5tupleIJNS5_1CILi128EEENS7_ILi64EEENS7_ILi192EEEEEELi192ENS_10bfloat16_tEfNS_4arch4Sm80ELb0ELb0ELb1ELb1ELb1ELb0ELb1ELb0EEENS1_21CollectiveEpilogueFwdINS6_IJS8_SA_S9_EEENS6_IJNS7_ILi1EEESI_SI_EEESC_SE_Li256ELb1ELb1ELb0ELb0EEENS1_19SingleTileSchedulerILb1ELb0ELb1ELi128EEEEEEEEEvNT_6ParamsE:
	.zero		1576


//--------------------- .nv.constant0._ZN7cutlass13device_kernelIN5flash19enable_sm80_to_sm89INS1_16FlashAttnFwdSm80INS1_25CollectiveMainloopFwdSm80ILi8ELi2ELb0EN4cute5tupleIJNS5_1CILi128EEENS7_ILi64EEENS7_ILi192EEEEEELi192ENS_10bfloat16_tEfNS_4arch4Sm80ELb0ELb0ELb1ELb1ELb1ELb1ELb1ELb0EEENS1_21CollectiveEpilogueFwdINS6_IJS8_SA_S9_EEENS6_IJNS7_ILi1EEESI_SI_EEESC_SE_Li256ELb1ELb1ELb0ELb0EEENS1_19SingleTileSchedulerILb1ELb0ELb1ELi128EEEEEEEEEvNT_6ParamsE --------------------------
	.section	.nv.constant0._ZN7cutlass13device_kernelIN5flash19enable_sm80_to_sm89INS1_16FlashAttnFwdSm80INS1_25CollectiveMainloopFwdSm80ILi8ELi2ELb0EN4cute5tupleIJNS5_1CILi128EEENS7_ILi64EEENS7_ILi192EEEEEELi192ENS_10bfloat16_tEfNS_4arch4Sm80ELb0ELb0ELb1ELb1ELb1ELb1ELb1ELb0EEENS1_21CollectiveEpilogueFwdINS6_IJS8_SA_S9_EEENS6_IJNS7_ILi1EEESI_SI_EEESC_SE_Li256ELb1ELb1ELb0ELb0EEENS1_19SingleTileSchedulerILb1ELb0ELb1ELi128EEEEEEEEEvNT_6ParamsE,"a",@progbits
	.sectionflags	@""
	.align	4
.nv.constant0._ZN7cutlass13device_kernelIN5flash19enable_sm80_to_sm89INS1_16FlashAttnFwdSm80INS1_25CollectiveMainloopFwdSm80ILi8ELi2ELb0EN4cute5tupleIJNS5_1CILi128EEENS7_ILi64EEENS7_ILi192EEEEEELi192ENS_10bfloat16_tEfNS_4arch4Sm80ELb0ELb0ELb1ELb1ELb1ELb1ELb1ELb0EEENS1_21CollectiveEpilogueFwdINS6_IJS8_SA_S9_EEENS6_IJNS7_ILi1EEESI_SI_EEESC_SE_Li256ELb1ELb1ELb0ELb0EEENS1_19SingleTileSchedulerILb1ELb0ELb1ELi128EEEEEEEEEvNT_6ParamsE:
	.zero		1576


//--------------------- .nv.constant0._ZN7cutlass13device_kernelIN5flash19enable_sm80_to_sm89INS1_16FlashAttnFwdSm80INS1_25CollectiveMainloopFwdSm80ILi8ELi2ELb0EN4cute5tupleIJNS5_1CILi128EEENS7_ILi64EEENS7_ILi192EEEEEELi192ENS_10bfloat16_tEfNS_4arch4Sm80ELb0ELb1ELb1ELb0ELb1ELb0ELb1ELb0EEENS1_21CollectiveEpilogueFwdINS6_IJS8_SA_S9_EEENS6_IJNS7_ILi1EEESI_SI_EEESC_SE_Li256ELb0ELb1ELb0ELb0EEENS1_19SingleTileSchedulerILb0ELb0ELb1ELi128EEEEEEEEEvNT_6ParamsE --------------------------
	.section	.nv.constant0._ZN7cutlass13device_kernelIN5flash19enable_sm80_to_sm89INS1_16FlashAttnFwdSm80INS1_25CollectiveMainloopFwdSm80ILi8ELi2ELb0EN4cute5tupleIJNS5_1CILi128EEENS7_ILi64EEENS7_ILi192EEEEEELi192ENS_10bfloat16_tEfNS_4arch4Sm80ELb0ELb1ELb1ELb0ELb1ELb0ELb1ELb0EEENS1_21CollectiveEpilogueFwdINS6_IJS8_SA_S9_EEENS6_IJNS7_ILi1EEESI_SI_EEESC_SE_Li256ELb0ELb1ELb0ELb0EEENS1_19SingleTileSchedulerILb0ELb0ELb1ELi128EEEEEEEEEvNT_6ParamsE,"a",@progbits
	.sectionflags	@""
	.align	4
.nv.constant0._ZN7cutlass13device_kernelIN5flash19enable_sm80_to_sm89INS1_16FlashAttnFwdSm80INS1_25CollectiveMainloopFwdSm80ILi8ELi2ELb0EN4cute5tupleIJNS5_1CILi128EEENS7_ILi64EEENS7_ILi192EEEEEELi192ENS_10bfloat16_tEfNS_4arch4Sm80ELb0ELb1ELb1ELb0ELb1ELb0ELb1ELb0EEENS1_21CollectiveEpilogueFwdINS6_IJS8_SA_S9_EEENS6_IJNS7_ILi1EEESI_SI_EEESC_SE_Li256ELb0ELb1ELb0ELb0EEENS1_19SingleTileSchedulerILb0ELb0ELb1ELi128EEEEEEEEEvNT_6ParamsE:
	.zero		1576


//--------------------- .nv.constant0._ZN7cutlass13device_kernelIN5flash19enable_sm80_to_sm89INS1_16FlashAttnFwdSm80INS1_25CollectiveMainloopFwdSm80ILi8ELi2ELb0EN4cute5tupleIJNS5_1CILi128EEENS7_ILi64EEENS7_ILi192EEEEEELi192ENS_10bfloat16_tEfNS_4arch4Sm80ELb0ELb1ELb1ELb1ELb1ELb0ELb1ELb0EEENS1_21CollectiveEpilogueFwdINS6_IJS8_SA_S9_EEENS6_IJNS7_ILi1EEESI_SI_EEESC_SE_Li256ELb1ELb1ELb0ELb0EEENS1_19SingleTileSchedulerILb1ELb0ELb1ELi128EEEEEEEEEvNT_6ParamsE --------------------------
	.section	.nv.constant0._ZN7cutlass13device_kernelIN5flash19enable_sm80_to_sm89INS1_16FlashAttnFwdSm80INS1_25CollectiveMainloopFwdSm80ILi8ELi2ELb0EN4cute5tupleIJNS5_1CILi128EEENS7_ILi64EEENS7_ILi192EEEEEELi192ENS_10bfloat16_tEfNS_4arch4Sm80ELb0ELb1ELb1ELb1ELb1ELb0ELb1ELb0EEENS1_21CollectiveEpilogueFwdINS6_IJS8_SA_S9_EEENS6_IJNS7_ILi1EEESI_SI_EEESC_SE_Li256ELb1ELb1ELb0ELb0EEENS1_19SingleTileSchedulerILb1ELb0ELb1ELi128EEEEEEEEEvNT_6ParamsE,"a",@progbits
	.sectionflags	@""
	.align	4
.nv.constant0._ZN7cutlass13device_kernelIN5flash19enable_sm80_to_sm89INS1_16FlashAttnFwdSm80INS1_25CollectiveMainloopFwdSm80ILi8ELi2ELb0EN4cute5tupleIJNS5_1CILi128EEENS7_ILi64EEENS7_ILi192EEEEEELi192ENS_10bfloat16_tEfNS_4arch4Sm80ELb0ELb1ELb1ELb1ELb1ELb0ELb1ELb0EEENS1_21CollectiveEpilogueFwdINS6_IJS8_SA_S9_EEENS6_IJNS7_ILi1EEESI_SI_EEESC_SE_Li256ELb1ELb1ELb0ELb0EEENS1_19SingleTileSchedulerILb1ELb0ELb1ELi128EEEEEEEEEvNT_6ParamsE:
	.zero		1576


//--------------------- .nv.constant0._ZN7cutlass13device_kernelIN5flash19enable_sm80_to_sm89INS1_16FlashAttnFwdSm80INS1_25CollectiveMainloopFwdSm80ILi8ELi2ELb0EN4cute5tupleIJNS5_1CILi128EEENS7_ILi64EEENS7_ILi192EEEEEELi192ENS_10bfloat16_tEfNS_4arch4Sm80ELb0ELb1ELb1ELb1ELb1ELb1ELb1ELb0EEENS1_21CollectiveEpilogueFwdINS6_IJS8_SA_S9_EEENS6_IJNS7_ILi1EEESI_SI_EEESC_SE_Li256ELb1ELb1ELb0ELb0EEENS1_19SingleTileSchedulerILb1ELb0ELb1ELi128EEEEEEEEEvNT_6ParamsE --------------------------
	.section	.nv.constant0._ZN7cutlass13device_kernelIN5flash19enable_sm80_to_sm89INS1_16FlashAttnFwdSm80INS1_25CollectiveMainloopFwdSm80ILi8ELi2ELb0EN4cute5tupleIJNS5_1CILi128EEENS7_ILi64EEENS7_ILi192EEEEEELi192ENS_10bfloat16_tEfNS_4arch4Sm80ELb0ELb1ELb1ELb1ELb1ELb1ELb1ELb0EEENS1_21CollectiveEpilogueFwdINS6_IJS8_SA_S9_EEENS6_IJNS7_ILi1EEESI_SI_EEESC_SE_Li256ELb1ELb1ELb0ELb0EEENS1_19SingleTileSchedulerILb1ELb0ELb1ELi128EEEEEEEEEvNT_6ParamsE,"a",@progbits
	.sectionflags	@""
	.align	4
.nv.constant0._ZN7cutlass13device_kernelIN5flash19enable_sm80_to_sm89INS1_16FlashAttnFwdSm80INS1_25CollectiveMainloopFwdSm80ILi8ELi2ELb0EN4cute5tupleIJNS5_1CILi128EEENS7_ILi64EEENS7_ILi192EEEEEELi192ENS_10bfloat16_tEfNS_4arch4Sm80ELb0ELb1ELb1ELb1ELb1ELb1ELb1ELb0EEENS1_21CollectiveEpilogueFwdINS6_IJS8_SA_S9_EEENS6_IJNS7_ILi1EEESI_SI_EEESC_SE_Li256ELb1ELb1ELb0ELb0EEENS1_19SingleTileSchedulerILb1ELb0ELb1ELi128EEEEEEEEEvNT_6ParamsE:
	.zero		1576


//--------------------- .nv.constant0._ZN7cutlass13device_kernelIN5flash19enable_sm80_to_sm89INS1_16FlashAttnFwdSm80INS1_25CollectiveMainloopFwdSm80ILi8ELi2ELb0EN4cute5tupleIJNS5_1CILi128EEENS7_ILi64EEENS7_ILi192EEEEEELi192ENS_10bfloat16_tEfNS_4arch4Sm80ELb1ELb0ELb1ELb0ELb1ELb0ELb1ELb0EEENS1_21CollectiveEpilogueFwdINS6_IJS8_SA_S9_EEENS6_IJNS7_ILi1EEESI_SI_EEESC_SE_Li256ELb0ELb1ELb0ELb0EEENS1_30DynamicPersistentTileSchedulerILi256ELi256ELb0ELb1ELb0EEEEEEEEEvNT_6ParamsE --------------------------
	.section	.nv.constant0._ZN7cutlass13device_kernelIN5flash19enable_sm80_to_sm89INS1_16FlashAttnFwdSm80INS1_25CollectiveMainloopFwdSm80ILi8ELi2ELb0EN4cute5tupleIJNS5_1CILi128EEENS7_ILi64EEENS7_ILi192EEEEEELi192ENS_10bfloat16_tEfNS_4arch4Sm80ELb1ELb0ELb1ELb0ELb1ELb0ELb1ELb0EEENS1_21CollectiveEpilogueFwdINS6_IJS8_SA_S9_EEENS6_IJNS7_ILi1EEESI_SI_EEESC_SE_Li256ELb0ELb1ELb0ELb0EEENS1_30DynamicPersistentTileSchedulerILi256ELi256ELb0ELb1ELb0EEEEEEEEEvNT_6ParamsE,"a",@progbits
	.sectionflags	@""
	.align	4
.nv.constant0._ZN7cutlass13device_kernelIN5flash19enable_sm80_to_sm89INS1_16FlashAttnFwdSm80INS1_25CollectiveMainloopFwdSm80ILi8ELi2ELb0EN4cute5tupleIJNS5_1CILi128EEENS7_ILi64EEENS7_ILi192EEEEEELi192ENS_10bfloat16_tEfNS_4arch4Sm80ELb1ELb0ELb1ELb0ELb1ELb0ELb1ELb0EEENS1_21CollectiveEpilogueFwdINS6_IJS8_SA_S9_EEENS6_IJNS7_ILi1EEESI_SI_EEESC_SE_Li256ELb0ELb1ELb0ELb0EEENS1_30DynamicPersistentTileSchedulerILi256ELi256ELb0ELb1ELb0EEEEEEEEEvNT_6ParamsE:
	.zero		1592


//--------------------- .nv.constant0._ZN7cutlass13device_kernelIN5flash19enable_sm80_to_sm89INS1_16FlashAttnFwdSm80INS1_25CollectiveMainloopFwdSm80ILi8ELi2ELb0EN4cute5tupleIJNS5_1CILi128EEENS7_ILi64EEENS7_ILi192EEEEEELi192ENS_10bfloat16_tEfNS_4arch4Sm80ELb1ELb0ELb1ELb1ELb1ELb0ELb1ELb0EEENS1_21CollectiveEpilogueFwdINS6_IJS8_SA_S9_EEENS6_IJNS7_ILi1EEESI_SI_EEESC_SE_Li256ELb1ELb1ELb0ELb0EEENS1_19SingleTileSchedulerILb1ELb0ELb1ELi128EEEEEEEEEvNT_6ParamsE --------------------------
	.section	.nv.constant0._ZN7cutlass13device_kernelIN5flash19enable_sm80_to_sm89INS1_16FlashAttnFwdSm80INS1_25CollectiveMainloopFwdSm80ILi8ELi2ELb0EN4cute5tupleIJNS5_1CILi128EEENS7_ILi64EEENS7_ILi192EEEEEELi192ENS_10bfloat16_tEfNS_4arch4Sm80ELb1ELb0ELb1ELb1ELb1ELb0ELb1ELb0EEENS1_21CollectiveEpilogueFwdINS6_IJS8_SA_S9_EEENS6_IJNS7_ILi1EEESI_SI_EEESC_SE_Li256ELb1ELb1ELb0ELb0EEENS1_19SingleTileSchedulerILb1ELb0ELb1ELi128EEEEEEEEEvNT_6ParamsE,"a",@progbits
	.sectionflags	@""
	.align	4
.nv.constant0._ZN7cutlass13device_kernelIN5flash19enable_sm80_to_sm89INS1_16FlashAttnFwdSm80INS1_25CollectiveMainloopFwdSm80ILi8ELi2ELb0EN4cute5tupleIJNS5_1CILi128EEENS7_ILi64EEENS7_ILi192EEEEEELi192ENS_10bfloat16_tEfNS_4arch4Sm80ELb1ELb0ELb1ELb1ELb1ELb0ELb1ELb0EEENS1_21CollectiveEpilogueFwdINS6_IJS8_SA_S9_EEENS6_IJNS7_ILi1EEESI_SI_EEESC_SE_Li256ELb1ELb1ELb0ELb0EEENS1_19SingleTileSchedulerILb1ELb0ELb1ELi128EEEEEEEEEvNT_6ParamsE:
	.zero		1576


//--------------------- .nv.constant0._ZN7cutlass13device_kernelIN5flash19enable_sm80_to_sm89INS1_16FlashAttnFwdSm80INS1_25CollectiveMainloopFwdSm80ILi8ELi2ELb0EN4cute5tupleIJNS5_1CILi128EEENS7_ILi64EEENS7_ILi192EEEEEELi192ENS_10bfloat16_tEfNS_4arch4Sm80ELb1ELb0ELb1ELb1ELb1ELb1ELb1ELb0EEENS1_21CollectiveEpilogueFwdINS6_IJS8_SA_S9_EEENS6_IJNS7_ILi1EEESI_SI_EEESC_SE_Li256ELb1ELb1ELb0ELb0EEENS1_19SingleTileSchedulerILb1ELb0ELb1ELi128EEEEEEEEEvNT_6ParamsE --------------------------
	.section	.nv.constant0._ZN7cutlass13device_kernelIN5flash19enable_sm80_to_sm89INS1_16FlashAttnFwdSm80INS1_25CollectiveMainloopFwdSm80ILi8ELi2ELb0EN4cute5tupleIJNS5_1CILi128EEENS7_ILi64EEENS7_ILi192EEEEEELi192ENS_10bfloat16_tEfNS_4arch4Sm80ELb1ELb0ELb1ELb1ELb1ELb1ELb1ELb0EEENS1_21CollectiveEpilogueFwdINS6_IJS8_SA_S9_EEENS6_IJNS7_ILi1EEESI_SI_EEESC_SE_Li256ELb1ELb1ELb0ELb0EEENS1_19SingleTileSchedulerILb1ELb0ELb1ELi128EEEEEEEEEvNT_6ParamsE,"a",@progbits
	.sectionflags	@""
	.align	4
.nv.constant0._ZN7cutlass13device_kernelIN5flash19enable_sm80_to_sm89INS1_16FlashAttnFwdSm80INS1_25CollectiveMainloopFwdSm80ILi8ELi2ELb0EN4cute5tupleIJNS5_1CILi128EEENS7_ILi64EEENS7_ILi192EEEEEELi192ENS_10bfloat16_tEfNS_4arch4Sm80ELb1ELb0ELb1ELb1ELb1ELb1ELb1ELb0EEENS1_21CollectiveEpilogueFwdINS6_IJS8_SA_S9_EEENS6_IJNS7_ILi1EEESI_SI_EEESC_SE_Li256ELb1ELb1ELb0ELb0EEENS1_19SingleTileSchedulerILb1ELb0ELb1ELi128EEEEEEEEEvNT_6ParamsE:
	.zero		1576


//--------------------- SYMBOLS --------------------------

	.type		.nv.reservedSmem.offset0,@object
	.size		.nv.reservedSmem.offset0,0x4
